//
// Generated by NVIDIA NVVM Compiler
//
// Compiler Build ID: CL-36424714
// Cuda compilation tools, release 13.0, V13.0.88
// Based on NVVM 20.0.0
//

.version 9.0
.target sm_100
.address_size 64

	// .globl	_Z16call_printVectorPN4simt10containers6vectorIdNS_17managed_allocatorIdEEEE
.extern .func  (.param .b32 func_retval0) vprintf
(
	.param .b64 vprintf_param_0,
	.param .b64 vprintf_param_1
)
;
.global .align 1 .b8 $str[9] = {103, 112, 117, 32, 118, 32, 61, 32};
.global .align 1 .b8 $str$1[5] = {37, 108, 102, 32};
.global .align 1 .b8 $str$2[2] = {10};

.visible .entry _Z16call_printVectorPN4simt10containers6vectorIdNS_17managed_allocatorIdEEEE(
	.param .u64 .ptr .align 1 _Z16call_printVectorPN4simt10containers6vectorIdNS_17managed_allocatorIdEEEE_param_0
)
{
	.local .align 8 .b8 	__local_depot0[8];
	.reg .b64 	%SP;
	.reg .b64 	%SPL;
	.reg .pred 	%p<11>;
	.reg .b32 	%r<66>;
	.reg .b64 	%rd<110>;
	.reg .b64 	%fd<30>;

	mov.u64 	%SPL, __local_depot0;
	cvta.local.u64 	%SP, %SPL;
	ld.param.u64 	%rd22, [_Z16call_printVectorPN4simt10containers6vectorIdNS_17managed_allocatorIdEEEE_param_0];
	cvta.to.global.u64 	%rd1, %rd22;
	mov.u32 	%r1, %tid.x;
	mov.u32 	%r2, %ctaid.x;
	or.b32  	%r3, %r1, %r2;
	setp.ne.s32 	%p1, %r3, 0;
	@%p1 bra 	$L__BB0_15;
	mov.u64 	%rd23, $str;
	cvta.global.u64 	%rd24, %rd23;
	{ // callseq 0, 0
	.param .b64 param0;
	st.param.b64 	[param0], %rd24;
	.param .b64 param1;
	st.param.b64 	[param1], 0;
	.param .b32 retval0;
	call.uni (retval0), 
	vprintf, 
	(
	param0, 
	param1
	);
	ld.param.b32 	%r4, [retval0];
	} // callseq 0
	ld.global.u64 	%rd2, [%rd1+16];
	setp.eq.s64 	%p2, %rd2, 0;
	@%p2 bra 	$L__BB0_14;
	setp.lt.u64 	%p3, %rd2, 16;
	mov.b64 	%rd106, 0;
	@%p3 bra 	$L__BB0_5;
	and.b64  	%rd106, %rd2, -16;
	mov.b64 	%rd104, 0;
	add.u64 	%rd29, %SP, 0;
	mov.u64 	%rd31, $str$1;
	mov.u64 	%rd103, %rd106;
$L__BB0_4:
	.pragma "nounroll";
	ld.global.u64 	%rd27, [%rd1+8];
	add.s64 	%rd28, %rd27, %rd104;
	ld.f64 	%fd1, [%rd28];
	cvta.to.local.u64 	%rd30, %rd29;
	st.local.f64 	[%rd30], %fd1;
	cvta.global.u64 	%rd32, %rd31;
	{ // callseq 1, 0
	.param .b64 param0;
	st.param.b64 	[param0], %rd32;
	.param .b64 param1;
	st.param.b64 	[param1], %rd29;
	.param .b32 retval0;
	call.uni (retval0), 
	vprintf, 
	(
	param0, 
	param1
	);
	ld.param.b32 	%r6, [retval0];
	} // callseq 1
	ld.global.u64 	%rd33, [%rd1+8];
	add.s64 	%rd34, %rd33, %rd104;
	ld.f64 	%fd2, [%rd34+8];
	st.local.f64 	[%rd30], %fd2;
	{ // callseq 2, 0
	.param .b64 param0;
	st.param.b64 	[param0], %rd32;
	.param .b64 param1;
	st.param.b64 	[param1], %rd29;
	.param .b32 retval0;
	call.uni (retval0), 
	vprintf, 
	(
	param0, 
	param1
	);
	ld.param.b32 	%r8, [retval0];
	} // callseq 2
	ld.global.u64 	%rd35, [%rd1+8];
	add.s64 	%rd36, %rd35, %rd104;
	ld.f64 	%fd3, [%rd36+16];
	st.local.f64 	[%rd30], %fd3;
	{ // callseq 3, 0
	.param .b64 param0;
	st.param.b64 	[param0], %rd32;
	.param .b64 param1;
	st.param.b64 	[param1], %rd29;
	.param .b32 retval0;
	call.uni (retval0), 
	vprintf, 
	(
	param0, 
	param1
	);
	ld.param.b32 	%r10, [retval0];
	} // callseq 3
	ld.global.u64 	%rd37, [%rd1+8];
	add.s64 	%rd38, %rd37, %rd104;
	ld.f64 	%fd4, [%rd38+24];
	st.local.f64 	[%rd30], %fd4;
	{ // callseq 4, 0
	.param .b64 param0;
	st.param.b64 	[param0], %rd32;
	.param .b64 param1;
	st.param.b64 	[param1], %rd29;
	.param .b32 retval0;
	call.uni (retval0), 
	vprintf, 
	(
	param0, 
	param1
	);
	ld.param.b32 	%r12, [retval0];
	} // callseq 4
	ld.global.u64 	%rd39, [%rd1+8];
	add.s64 	%rd40, %rd39, %rd104;
	ld.f64 	%fd5, [%rd40+32];
	st.local.f64 	[%rd30], %fd5;
	{ // callseq 5, 0
	.param .b64 param0;
	st.param.b64 	[param0], %rd32;
	.param .b64 param1;
	st.param.b64 	[param1], %rd29;
	.param .b32 retval0;
	call.uni (retval0), 
	vprintf, 
	(
	param0, 
	param1
	);
	ld.param.b32 	%r14, [retval0];
	} // callseq 5
	ld.global.u64 	%rd41, [%rd1+8];
	add.s64 	%rd42, %rd41, %rd104;
	ld.f64 	%fd6, [%rd42+40];
	st.local.f64 	[%rd30], %fd6;
	{ // callseq 6, 0
	.param .b64 param0;
	st.param.b64 	[param0], %rd32;
	.param .b64 param1;
	st.param.b64 	[param1], %rd29;
	.param .b32 retval0;
	call.uni (retval0), 
	vprintf, 
	(
	param0, 
	param1
	);
	ld.param.b32 	%r16, [retval0];
	} // callseq 6
	ld.global.u64 	%rd43, [%rd1+8];
	add.s64 	%rd44, %rd43, %rd104;
	ld.f64 	%fd7, [%rd44+48];
	st.local.f64 	[%rd30], %fd7;
	{ // callseq 7, 0
	.param .b64 param0;
	st.param.b64 	[param0], %rd32;
	.param .b64 param1;
	st.param.b64 	[param1], %rd29;
	.param .b32 retval0;
	call.uni (retval0), 
	vprintf, 
	(
	param0, 
	param1
	);
	ld.param.b32 	%r18, [retval0];
	} // callseq 7
	ld.global.u64 	%rd45, [%rd1+8];
	add.s64 	%rd46, %rd45, %rd104;
	ld.f64 	%fd8, [%rd46+56];
	st.local.f64 	[%rd30], %fd8;
	{ // callseq 8, 0
	.param .b64 param0;
	st.param.b64 	[param0], %rd32;
	.param .b64 param1;
	st.param.b64 	[param1], %rd29;
	.param .b32 retval0;
	call.uni (retval0), 
	vprintf, 
	(
	param0, 
	param1
	);
	ld.param.b32 	%r20, [retval0];
	} // callseq 8
	ld.global.u64 	%rd47, [%rd1+8];
	add.s64 	%rd48, %rd47, %rd104;
	ld.f64 	%fd9, [%rd48+64];
	st.local.f64 	[%rd30], %fd9;
	{ // callseq 9, 0
	.param .b64 param0;
	st.param.b64 	[param0], %rd32;
	.param .b64 param1;
	st.param.b64 	[param1], %rd29;
	.param .b32 retval0;
	call.uni (retval0), 
	vprintf, 
	(
	param0, 
	param1
	);
	ld.param.b32 	%r22, [retval0];
	} // callseq 9
	ld.global.u64 	%rd49, [%rd1+8];
	add.s64 	%rd50, %rd49, %rd104;
	ld.f64 	%fd10, [%rd50+72];
	st.local.f64 	[%rd30], %fd10;
	{ // callseq 10, 0
	.param .b64 param0;
	st.param.b64 	[param0], %rd32;
	.param .b64 param1;
	st.param.b64 	[param1], %rd29;
	.param .b32 retval0;
	call.uni (retval0), 
	vprintf, 
	(
	param0, 
	param1
	);
	ld.param.b32 	%r24, [retval0];
	} // callseq 10
	ld.global.u64 	%rd51, [%rd1+8];
	add.s64 	%rd52, %rd51, %rd104;
	ld.f64 	%fd11, [%rd52+80];
	st.local.f64 	[%rd30], %fd11;
	{ // callseq 11, 0
	.param .b64 param0;
	st.param.b64 	[param0], %rd32;
	.param .b64 param1;
	st.param.b64 	[param1], %rd29;
	.param .b32 retval0;
	call.uni (retval0), 
	vprintf, 
	(
	param0, 
	param1
	);
	ld.param.b32 	%r26, [retval0];
	} // callseq 11
	ld.global.u64 	%rd53, [%rd1+8];
	add.s64 	%rd54, %rd53, %rd104;
	ld.f64 	%fd12, [%rd54+88];
	st.local.f64 	[%rd30], %fd12;
	{ // callseq 12, 0
	.param .b64 param0;
	st.param.b64 	[param0], %rd32;
	.param .b64 param1;
	st.param.b64 	[param1], %rd29;
	.param .b32 retval0;
	call.uni (retval0), 
	vprintf, 
	(
	param0, 
	param1
	);
	ld.param.b32 	%r28, [retval0];
	} // callseq 12
	ld.global.u64 	%rd55, [%rd1+8];
	add.s64 	%rd56, %rd55, %rd104;
	ld.f64 	%fd13, [%rd56+96];
	st.local.f64 	[%rd30], %fd13;
	{ // callseq 13, 0
	.param .b64 param0;
	st.param.b64 	[param0], %rd32;
	.param .b64 param1;
	st.param.b64 	[param1], %rd29;
	.param .b32 retval0;
	call.uni (retval0), 
	vprintf, 
	(
	param0, 
	param1
	);
	ld.param.b32 	%r30, [retval0];
	} // callseq 13
	ld.global.u64 	%rd57, [%rd1+8];
	add.s64 	%rd58, %rd57, %rd104;
	ld.f64 	%fd14, [%rd58+104];
	st.local.f64 	[%rd30], %fd14;
	{ // callseq 14, 0
	.param .b64 param0;
	st.param.b64 	[param0], %rd32;
	.param .b64 param1;
	st.param.b64 	[param1], %rd29;
	.param .b32 retval0;
	call.uni (retval0), 
	vprintf, 
	(
	param0, 
	param1
	);
	ld.param.b32 	%r32, [retval0];
	} // callseq 14
	ld.global.u64 	%rd59, [%rd1+8];
	add.s64 	%rd60, %rd59, %rd104;
	ld.f64 	%fd15, [%rd60+112];
	st.local.f64 	[%rd30], %fd15;
	{ // callseq 15, 0
	.param .b64 param0;
	st.param.b64 	[param0], %rd32;
	.param .b64 param1;
	st.param.b64 	[param1], %rd29;
	.param .b32 retval0;
	call.uni (retval0), 
	vprintf, 
	(
	param0, 
	param1
	);
	ld.param.b32 	%r34, [retval0];
	} // callseq 15
	ld.global.u64 	%rd61, [%rd1+8];
	add.s64 	%rd62, %rd61, %rd104;
	ld.f64 	%fd16, [%rd62+120];
	st.local.f64 	[%rd30], %fd16;
	{ // callseq 16, 0
	.param .b64 param0;
	st.param.b64 	[param0], %rd32;
	.param .b64 param1;
	st.param.b64 	[param1], %rd29;
	.param .b32 retval0;
	call.uni (retval0), 
	vprintf, 
	(
	param0, 
	param1
	);
	ld.param.b32 	%r36, [retval0];
	} // callseq 16
	add.s64 	%rd104, %rd104, 128;
	add.s64 	%rd103, %rd103, -16;
	setp.ne.s64 	%p4, %rd103, 0;
	@%p4 bra 	$L__BB0_4;
$L__BB0_5:
	and.b64  	%rd9, %rd2, 15;
	setp.eq.s64 	%p5, %rd9, 0;
	@%p5 bra 	$L__BB0_14;
	add.u64 	%rd63, %SP, 0;
	add.u64 	%rd10, %SPL, 0;
	and.b64  	%rd11, %rd2, 7;
	setp.lt.u64 	%p6, %rd9, 8;
	@%p6 bra 	$L__BB0_8;
	ld.global.u64 	%rd64, [%rd1+8];
	shl.b64 	%rd65, %rd106, 3;
	add.s64 	%rd66, %rd64, %rd65;
	ld.f64 	%fd17, [%rd66];
	st.local.f64 	[%rd10], %fd17;
	mov.u64 	%rd67, $str$1;
	cvta.global.u64 	%rd68, %rd67;
	{ // callseq 17, 0
	.param .b64 param0;
	st.param.b64 	[param0], %rd68;
	.param .b64 param1;
	st.param.b64 	[param1], %rd63;
	.param .b32 retval0;
	call.uni (retval0), 
	vprintf, 
	(
	param0, 
	param1
	);
	ld.param.b32 	%r38, [retval0];
	} // callseq 17
	ld.global.u64 	%rd70, [%rd1+8];
	add.s64 	%rd71, %rd70, %rd65;
	ld.f64 	%fd18, [%rd71+8];
	st.local.f64 	[%rd10], %fd18;
	{ // callseq 18, 0
	.param .b64 param0;
	st.param.b64 	[param0], %rd68;
	.param .b64 param1;
	st.param.b64 	[param1], %rd63;
	.param .b32 retval0;
	call.uni (retval0), 
	vprintf, 
	(
	param0, 
	param1
	);
	ld.param.b32 	%r40, [retval0];
	} // callseq 18
	ld.global.u64 	%rd72, [%rd1+8];
	add.s64 	%rd73, %rd72, %rd65;
	ld.f64 	%fd19, [%rd73+16];
	st.local.f64 	[%rd10], %fd19;
	{ // callseq 19, 0
	.param .b64 param0;
	st.param.b64 	[param0], %rd68;
	.param .b64 param1;
	st.param.b64 	[param1], %rd63;
	.param .b32 retval0;
	call.uni (retval0), 
	vprintf, 
	(
	param0, 
	param1
	);
	ld.param.b32 	%r42, [retval0];
	} // callseq 19
	ld.global.u64 	%rd74, [%rd1+8];
	add.s64 	%rd75, %rd74, %rd65;
	ld.f64 	%fd20, [%rd75+24];
	st.local.f64 	[%rd10], %fd20;
	{ // callseq 20, 0
	.param .b64 param0;
	st.param.b64 	[param0], %rd68;
	.param .b64 param1;
	st.param.b64 	[param1], %rd63;
	.param .b32 retval0;
	call.uni (retval0), 
	vprintf, 
	(
	param0, 
	param1
	);
	ld.param.b32 	%r44, [retval0];
	} // callseq 20
	ld.global.u64 	%rd76, [%rd1+8];
	add.s64 	%rd77, %rd76, %rd65;
	ld.f64 	%fd21, [%rd77+32];
	st.local.f64 	[%rd10], %fd21;
	{ // callseq 21, 0
	.param .b64 param0;
	st.param.b64 	[param0], %rd68;
	.param .b64 param1;
	st.param.b64 	[param1], %rd63;
	.param .b32 retval0;
	call.uni (retval0), 
	vprintf, 
	(
	param0, 
	param1
	);
	ld.param.b32 	%r46, [retval0];
	} // callseq 21
	ld.global.u64 	%rd78, [%rd1+8];
	add.s64 	%rd79, %rd78, %rd65;
	ld.f64 	%fd22, [%rd79+40];
	st.local.f64 	[%rd10], %fd22;
	{ // callseq 22, 0
	.param .b64 param0;
	st.param.b64 	[param0], %rd68;
	.param .b64 param1;
	st.param.b64 	[param1], %rd63;
	.param .b32 retval0;
	call.uni (retval0), 
	vprintf, 
	(
	param0, 
	param1
	);
	ld.param.b32 	%r48, [retval0];
	} // callseq 22
	ld.global.u64 	%rd80, [%rd1+8];
	add.s64 	%rd81, %rd80, %rd65;
	ld.f64 	%fd23, [%rd81+48];
	st.local.f64 	[%rd10], %fd23;
	{ // callseq 23, 0
	.param .b64 param0;
	st.param.b64 	[param0], %rd68;
	.param .b64 param1;
	st.param.b64 	[param1], %rd63;
	.param .b32 retval0;
	call.uni (retval0), 
	vprintf, 
	(
	param0, 
	param1
	);
	ld.param.b32 	%r50, [retval0];
	} // callseq 23
	ld.global.u64 	%rd82, [%rd1+8];
	add.s64 	%rd83, %rd82, %rd65;
	ld.f64 	%fd24, [%rd83+56];
	st.local.f64 	[%rd10], %fd24;
	{ // callseq 24, 0
	.param .b64 param0;
	st.param.b64 	[param0], %rd68;
	.param .b64 param1;
	st.param.b64 	[param1], %rd63;
	.param .b32 retval0;
	call.uni (retval0), 
	vprintf, 
	(
	param0, 
	param1
	);
	ld.param.b32 	%r52, [retval0];
	} // callseq 24
	add.s64 	%rd106, %rd106, 8;
$L__BB0_8:
	setp.eq.s64 	%p7, %rd11, 0;
	@%p7 bra 	$L__BB0_14;
	and.b64  	%rd108, %rd2, 3;
	setp.lt.u64 	%p8, %rd11, 4;
	@%p8 bra 	$L__BB0_11;
	ld.global.u64 	%rd84, [%rd1+8];
	shl.b64 	%rd85, %rd106, 3;
	add.s64 	%rd86, %rd84, %rd85;
	ld.f64 	%fd25, [%rd86];
	st.local.f64 	[%rd10], %fd25;
	mov.u64 	%rd87, $str$1;
	cvta.global.u64 	%rd88, %rd87;
	{ // callseq 25, 0
	.param .b64 param0;
	st.param.b64 	[param0], %rd88;
	.param .b64 param1;
	st.param.b64 	[param1], %rd63;
	.param .b32 retval0;
	call.uni (retval0), 
	vprintf, 
	(
	param0, 
	param1
	);
	ld.param.b32 	%r54, [retval0];
	} // callseq 25
	ld.global.u64 	%rd90, [%rd1+8];
	add.s64 	%rd91, %rd90, %rd85;
	ld.f64 	%fd26, [%rd91+8];
	st.local.f64 	[%rd10], %fd26;
	{ // callseq 26, 0
	.param .b64 param0;
	st.param.b64 	[param0], %rd88;
	.param .b64 param1;
	st.param.b64 	[param1], %rd63;
	.param .b32 retval0;
	call.uni (retval0), 
	vprintf, 
	(
	param0, 
	param1
	);
	ld.param.b32 	%r56, [retval0];
	} // callseq 26
	ld.global.u64 	%rd92, [%rd1+8];
	add.s64 	%rd93, %rd92, %rd85;
	ld.f64 	%fd27, [%rd93+16];
	st.local.f64 	[%rd10], %fd27;
	{ // callseq 27, 0
	.param .b64 param0;
	st.param.b64 	[param0], %rd88;
	.param .b64 param1;
	st.param.b64 	[param1], %rd63;
	.param .b32 retval0;
	call.uni (retval0), 
	vprintf, 
	(
	param0, 
	param1
	);
	ld.param.b32 	%r58, [retval0];
	} // callseq 27
	ld.global.u64 	%rd94, [%rd1+8];
	add.s64 	%rd95, %rd94, %rd85;
	ld.f64 	%fd28, [%rd95+24];
	st.local.f64 	[%rd10], %fd28;
	{ // callseq 28, 0
	.param .b64 param0;
	st.param.b64 	[param0], %rd88;
	.param .b64 param1;
	st.param.b64 	[param1], %rd63;
	.param .b32 retval0;
	call.uni (retval0), 
	vprintf, 
	(
	param0, 
	param1
	);
	ld.param.b32 	%r60, [retval0];
	} // callseq 28
	add.s64 	%rd106, %rd106, 4;
$L__BB0_11:
	setp.eq.s64 	%p9, %rd108, 0;
	@%p9 bra 	$L__BB0_14;
	shl.b64 	%rd109, %rd106, 3;
	mov.u64 	%rd98, $str$1;
$L__BB0_13:
	.pragma "nounroll";
	ld.global.u64 	%rd96, [%rd1+8];
	add.s64 	%rd97, %rd96, %rd109;
	ld.f64 	%fd29, [%rd97];
	st.local.f64 	[%rd10], %fd29;
	cvta.global.u64 	%rd99, %rd98;
	{ // callseq 29, 0
	.param .b64 param0;
	st.param.b64 	[param0], %rd99;
	.param .b64 param1;
	st.param.b64 	[param1], %rd63;
	.param .b32 retval0;
	call.uni (retval0), 
	vprintf, 
	(
	param0, 
	param1
	);
	ld.param.b32 	%r62, [retval0];
	} // callseq 29
	add.s64 	%rd109, %rd109, 8;
	add.s64 	%rd108, %rd108, -1;
	setp.ne.s64 	%p10, %rd108, 0;
	@%p10 bra 	$L__BB0_13;
$L__BB0_14:
	mov.u64 	%rd101, $str$2;
	cvta.global.u64 	%rd102, %rd101;
	{ // callseq 30, 0
	.param .b64 param0;
	st.param.b64 	[param0], %rd102;
	.param .b64 param1;
	st.param.b64 	[param1], 0;
	.param .b32 retval0;
	call.uni (retval0), 
	vprintf, 
	(
	param0, 
	param1
	);
	ld.param.b32 	%r64, [retval0];
	} // callseq 30
$L__BB0_15:
	ret;

}
	// .globl	_Z20call_printVector_refRN4simt10containers6vectorIdNS_17managed_allocatorIdEEEE
.visible .entry _Z20call_printVector_refRN4simt10containers6vectorIdNS_17managed_allocatorIdEEEE(
	.param .u64 .ptr .align 1 _Z20call_printVector_refRN4simt10containers6vectorIdNS_17managed_allocatorIdEEEE_param_0
)
{
	.local .align 8 .b8 	__local_depot1[8];
	.reg .b64 	%SP;
	.reg .b64 	%SPL;
	.reg .pred 	%p<11>;
	.reg .b32 	%r<66>;
	.reg .b64 	%rd<110>;
	.reg .b64 	%fd<30>;

	mov.u64 	%SPL, __local_depot1;
	cvta.local.u64 	%SP, %SPL;
	ld.param.u64 	%rd22, [_Z20call_printVector_refRN4simt10containers6vectorIdNS_17managed_allocatorIdEEEE_param_0];
	cvta.to.global.u64 	%rd1, %rd22;
	mov.u32 	%r1, %tid.x;
	mov.u32 	%r2, %ctaid.x;
	or.b32  	%r3, %r1, %r2;
	setp.ne.s32 	%p1, %r3, 0;
	@%p1 bra 	$L__BB1_15;
	mov.u64 	%rd23, $str;
	cvta.global.u64 	%rd24, %rd23;
	{ // callseq 31, 0
	.param .b64 param0;
	st.param.b64 	[param0], %rd24;
	.param .b64 param1;
	st.param.b64 	[param1], 0;
	.param .b32 retval0;
	call.uni (retval0), 
	vprintf, 
	(
	param0, 
	param1
	);
	ld.param.b32 	%r4, [retval0];
	} // callseq 31
	ld.global.u64 	%rd2, [%rd1+16];
	setp.eq.s64 	%p2, %rd2, 0;
	@%p2 bra 	$L__BB1_14;
	setp.lt.u64 	%p3, %rd2, 16;
	mov.b64 	%rd106, 0;
	@%p3 bra 	$L__BB1_5;
	and.b64  	%rd106, %rd2, -16;
	mov.b64 	%rd104, 0;
	add.u64 	%rd29, %SP, 0;
	mov.u64 	%rd31, $str$1;
	mov.u64 	%rd103, %rd106;
$L__BB1_4:
	.pragma "nounroll";
	ld.global.u64 	%rd27, [%rd1+8];
	add.s64 	%rd28, %rd27, %rd104;
	ld.f64 	%fd1, [%rd28];
	cvta.to.local.u64 	%rd30, %rd29;
	st.local.f64 	[%rd30], %fd1;
	cvta.global.u64 	%rd32, %rd31;
	{ // callseq 32, 0
	.param .b64 param0;
	st.param.b64 	[param0], %rd32;
	.param .b64 param1;
	st.param.b64 	[param1], %rd29;
	.param .b32 retval0;
	call.uni (retval0), 
	vprintf, 
	(
	param0, 
	param1
	);
	ld.param.b32 	%r6, [retval0];
	} // callseq 32
	ld.global.u64 	%rd33, [%rd1+8];
	add.s64 	%rd34, %rd33, %rd104;
	ld.f64 	%fd2, [%rd34+8];
	st.local.f64 	[%rd30], %fd2;
	{ // callseq 33, 0
	.param .b64 param0;
	st.param.b64 	[param0], %rd32;
	.param .b64 param1;
	st.param.b64 	[param1], %rd29;
	.param .b32 retval0;
	call.uni (retval0), 
	vprintf, 
	(
	param0, 
	param1
	);
	ld.param.b32 	%r8, [retval0];
	} // callseq 33
	ld.global.u64 	%rd35, [%rd1+8];
	add.s64 	%rd36, %rd35, %rd104;
	ld.f64 	%fd3, [%rd36+16];
	st.local.f64 	[%rd30], %fd3;
	{ // callseq 34, 0
	.param .b64 param0;
	st.param.b64 	[param0], %rd32;
	.param .b64 param1;
	st.param.b64 	[param1], %rd29;
	.param .b32 retval0;
	call.uni (retval0), 
	vprintf, 
	(
	param0, 
	param1
	);
	ld.param.b32 	%r10, [retval0];
	} // callseq 34
	ld.global.u64 	%rd37, [%rd1+8];
	add.s64 	%rd38, %rd37, %rd104;
	ld.f64 	%fd4, [%rd38+24];
	st.local.f64 	[%rd30], %fd4;
	{ // callseq 35, 0
	.param .b64 param0;
	st.param.b64 	[param0], %rd32;
	.param .b64 param1;
	st.param.b64 	[param1], %rd29;
	.param .b32 retval0;
	call.uni (retval0), 
	vprintf, 
	(
	param0, 
	param1
	);
	ld.param.b32 	%r12, [retval0];
	} // callseq 35
	ld.global.u64 	%rd39, [%rd1+8];
	add.s64 	%rd40, %rd39, %rd104;
	ld.f64 	%fd5, [%rd40+32];
	st.local.f64 	[%rd30], %fd5;
	{ // callseq 36, 0
	.param .b64 param0;
	st.param.b64 	[param0], %rd32;
	.param .b64 param1;
	st.param.b64 	[param1], %rd29;
	.param .b32 retval0;
	call.uni (retval0), 
	vprintf, 
	(
	param0, 
	param1
	);
	ld.param.b32 	%r14, [retval0];
	} // callseq 36
	ld.global.u64 	%rd41, [%rd1+8];
	add.s64 	%rd42, %rd41, %rd104;
	ld.f64 	%fd6, [%rd42+40];
	st.local.f64 	[%rd30], %fd6;
	{ // callseq 37, 0
	.param .b64 param0;
	st.param.b64 	[param0], %rd32;
	.param .b64 param1;
	st.param.b64 	[param1], %rd29;
	.param .b32 retval0;
	call.uni (retval0), 
	vprintf, 
	(
	param0, 
	param1
	);
	ld.param.b32 	%r16, [retval0];
	} // callseq 37
	ld.global.u64 	%rd43, [%rd1+8];
	add.s64 	%rd44, %rd43, %rd104;
	ld.f64 	%fd7, [%rd44+48];
	st.local.f64 	[%rd30], %fd7;
	{ // callseq 38, 0
	.param .b64 param0;
	st.param.b64 	[param0], %rd32;
	.param .b64 param1;
	st.param.b64 	[param1], %rd29;
	.param .b32 retval0;
	call.uni (retval0), 
	vprintf, 
	(
	param0, 
	param1
	);
	ld.param.b32 	%r18, [retval0];
	} // callseq 38
	ld.global.u64 	%rd45, [%rd1+8];
	add.s64 	%rd46, %rd45, %rd104;
	ld.f64 	%fd8, [%rd46+56];
	st.local.f64 	[%rd30], %fd8;
	{ // callseq 39, 0
	.param .b64 param0;
	st.param.b64 	[param0], %rd32;
	.param .b64 param1;
	st.param.b64 	[param1], %rd29;
	.param .b32 retval0;
	call.uni (retval0), 
	vprintf, 
	(
	param0, 
	param1
	);
	ld.param.b32 	%r20, [retval0];
	} // callseq 39
	ld.global.u64 	%rd47, [%rd1+8];
	add.s64 	%rd48, %rd47, %rd104;
	ld.f64 	%fd9, [%rd48+64];
	st.local.f64 	[%rd30], %fd9;
	{ // callseq 40, 0
	.param .b64 param0;
	st.param.b64 	[param0], %rd32;
	.param .b64 param1;
	st.param.b64 	[param1], %rd29;
	.param .b32 retval0;
	call.uni (retval0), 
	vprintf, 
	(
	param0, 
	param1
	);
	ld.param.b32 	%r22, [retval0];
	} // callseq 40
	ld.global.u64 	%rd49, [%rd1+8];
	add.s64 	%rd50, %rd49, %rd104;
	ld.f64 	%fd10, [%rd50+72];
	st.local.f64 	[%rd30], %fd10;
	{ // callseq 41, 0
	.param .b64 param0;
	st.param.b64 	[param0], %rd32;
	.param .b64 param1;
	st.param.b64 	[param1], %rd29;
	.param .b32 retval0;
	call.uni (retval0), 
	vprintf, 
	(
	param0, 
	param1
	);
	ld.param.b32 	%r24, [retval0];
	} // callseq 41
	ld.global.u64 	%rd51, [%rd1+8];
	add.s64 	%rd52, %rd51, %rd104;
	ld.f64 	%fd11, [%rd52+80];
	st.local.f64 	[%rd30], %fd11;
	{ // callseq 42, 0
	.param .b64 param0;
	st.param.b64 	[param0], %rd32;
	.param .b64 param1;
	st.param.b64 	[param1], %rd29;
	.param .b32 retval0;
	call.uni (retval0), 
	vprintf, 
	(
	param0, 
	param1
	);
	ld.param.b32 	%r26, [retval0];
	} // callseq 42
	ld.global.u64 	%rd53, [%rd1+8];
	add.s64 	%rd54, %rd53, %rd104;
	ld.f64 	%fd12, [%rd54+88];
	st.local.f64 	[%rd30], %fd12;
	{ // callseq 43, 0
	.param .b64 param0;
	st.param.b64 	[param0], %rd32;
	.param .b64 param1;
	st.param.b64 	[param1], %rd29;
	.param .b32 retval0;
	call.uni (retval0), 
	vprintf, 
	(
	param0, 
	param1
	);
	ld.param.b32 	%r28, [retval0];
	} // callseq 43
	ld.global.u64 	%rd55, [%rd1+8];
	add.s64 	%rd56, %rd55, %rd104;
	ld.f64 	%fd13, [%rd56+96];
	st.local.f64 	[%rd30], %fd13;
	{ // callseq 44, 0
	.param .b64 param0;
	st.param.b64 	[param0], %rd32;
	.param .b64 param1;
	st.param.b64 	[param1], %rd29;
	.param .b32 retval0;
	call.uni (retval0), 
	vprintf, 
	(
	param0, 
	param1
	);
	ld.param.b32 	%r30, [retval0];
	} // callseq 44
	ld.global.u64 	%rd57, [%rd1+8];
	add.s64 	%rd58, %rd57, %rd104;
	ld.f64 	%fd14, [%rd58+104];
	st.local.f64 	[%rd30], %fd14;
	{ // callseq 45, 0
	.param .b64 param0;
	st.param.b64 	[param0], %rd32;
	.param .b64 param1;
	st.param.b64 	[param1], %rd29;
	.param .b32 retval0;
	call.uni (retval0), 
	vprintf, 
	(
	param0, 
	param1
	);
	ld.param.b32 	%r32, [retval0];
	} // callseq 45
	ld.global.u64 	%rd59, [%rd1+8];
	add.s64 	%rd60, %rd59, %rd104;
	ld.f64 	%fd15, [%rd60+112];
	st.local.f64 	[%rd30], %fd15;
	{ // callseq 46, 0
	.param .b64 param0;
	st.param.b64 	[param0], %rd32;
	.param .b64 param1;
	st.param.b64 	[param1], %rd29;
	.param .b32 retval0;
	call.uni (retval0), 
	vprintf, 
	(
	param0, 
	param1
	);
	ld.param.b32 	%r34, [retval0];
	} // callseq 46
	ld.global.u64 	%rd61, [%rd1+8];
	add.s64 	%rd62, %rd61, %rd104;
	ld.f64 	%fd16, [%rd62+120];
	st.local.f64 	[%rd30], %fd16;
	{ // callseq 47, 0
	.param .b64 param0;
	st.param.b64 	[param0], %rd32;
	.param .b64 param1;
	st.param.b64 	[param1], %rd29;
	.param .b32 retval0;
	call.uni (retval0), 
	vprintf, 
	(
	param0, 
	param1
	);
	ld.param.b32 	%r36, [retval0];
	} // callseq 47
	add.s64 	%rd104, %rd104, 128;
	add.s64 	%rd103, %rd103, -16;
	setp.ne.s64 	%p4, %rd103, 0;
	@%p4 bra 	$L__BB1_4;
$L__BB1_5:
	and.b64  	%rd9, %rd2, 15;
	setp.eq.s64 	%p5, %rd9, 0;
	@%p5 bra 	$L__BB1_14;
	add.u64 	%rd63, %SP, 0;
	add.u64 	%rd10, %SPL, 0;
	and.b64  	%rd11, %rd2, 7;
	setp.lt.u64 	%p6, %rd9, 8;
	@%p6 bra 	$L__BB1_8;
	ld.global.u64 	%rd64, [%rd1+8];
	shl.b64 	%rd65, %rd106, 3;
	add.s64 	%rd66, %rd64, %rd65;
	ld.f64 	%fd17, [%rd66];
	st.local.f64 	[%rd10], %fd17;
	mov.u64 	%rd67, $str$1;
	cvta.global.u64 	%rd68, %rd67;
	{ // callseq 48, 0
	.param .b64 param0;
	st.param.b64 	[param0], %rd68;
	.param .b64 param1;
	st.param.b64 	[param1], %rd63;
	.param .b32 retval0;
	call.uni (retval0), 
	vprintf, 
	(
	param0, 
	param1
	);
	ld.param.b32 	%r38, [retval0];
	} // callseq 48
	ld.global.u64 	%rd70, [%rd1+8];
	add.s64 	%rd71, %rd70, %rd65;
	ld.f64 	%fd18, [%rd71+8];
	st.local.f64 	[%rd10], %fd18;
	{ // callseq 49, 0
	.param .b64 param0;
	st.param.b64 	[param0], %rd68;
	.param .b64 param1;
	st.param.b64 	[param1], %rd63;
	.param .b32 retval0;
	call.uni (retval0), 
	vprintf, 
	(
	param0, 
	param1
	);
	ld.param.b32 	%r40, [retval0];
	} // callseq 49
	ld.global.u64 	%rd72, [%rd1+8];
	add.s64 	%rd73, %rd72, %rd65;
	ld.f64 	%fd19, [%rd73+16];
	st.local.f64 	[%rd10], %fd19;
	{ // callseq 50, 0
	.param .b64 param0;
	st.param.b64 	[param0], %rd68;
	.param .b64 param1;
	st.param.b64 	[param1], %rd63;
	.param .b32 retval0;
	call.uni (retval0), 
	vprintf, 
	(
	param0, 
	param1
	);
	ld.param.b32 	%r42, [retval0];
	} // callseq 50
	ld.global.u64 	%rd74, [%rd1+8];
	add.s64 	%rd75, %rd74, %rd65;
	ld.f64 	%fd20, [%rd75+24];
	st.local.f64 	[%rd10], %fd20;
	{ // callseq 51, 0
	.param .b64 param0;
	st.param.b64 	[param0], %rd68;
	.param .b64 param1;
	st.param.b64 	[param1], %rd63;
	.param .b32 retval0;
	call.uni (retval0), 
	vprintf, 
	(
	param0, 
	param1
	);
	ld.param.b32 	%r44, [retval0];
	} // callseq 51
	ld.global.u64 	%rd76, [%rd1+8];
	add.s64 	%rd77, %rd76, %rd65;
	ld.f64 	%fd21, [%rd77+32];
	st.local.f64 	[%rd10], %fd21;
	{ // callseq 52, 0
	.param .b64 param0;
	st.param.b64 	[param0], %rd68;
	.param .b64 param1;
	st.param.b64 	[param1], %rd63;
	.param .b32 retval0;
	call.uni (retval0), 
	vprintf, 
	(
	param0, 
	param1
	);
	ld.param.b32 	%r46, [retval0];
	} // callseq 52
	ld.global.u64 	%rd78, [%rd1+8];
	add.s64 	%rd79, %rd78, %rd65;
	ld.f64 	%fd22, [%rd79+40];
	st.local.f64 	[%rd10], %fd22;
	{ // callseq 53, 0
	.param .b64 param0;
	st.param.b64 	[param0], %rd68;
	.param .b64 param1;
	st.param.b64 	[param1], %rd63;
	.param .b32 retval0;
	call.uni (retval0), 
	vprintf, 
	(
	param0, 
	param1
	);
	ld.param.b32 	%r48, [retval0];
	} // callseq 53
	ld.global.u64 	%rd80, [%rd1+8];
	add.s64 	%rd81, %rd80, %rd65;
	ld.f64 	%fd23, [%rd81+48];
	st.local.f64 	[%rd10], %fd23;
	{ // callseq 54, 0
	.param .b64 param0;
	st.param.b64 	[param0], %rd68;
	.param .b64 param1;
	st.param.b64 	[param1], %rd63;
	.param .b32 retval0;
	call.uni (retval0), 
	vprintf, 
	(
	param0, 
	param1
	);
	ld.param.b32 	%r50, [retval0];
	} // callseq 54
	ld.global.u64 	%rd82, [%rd1+8];
	add.s64 	%rd83, %rd82, %rd65;
	ld.f64 	%fd24, [%rd83+56];
	st.local.f64 	[%rd10], %fd24;
	{ // callseq 55, 0
	.param .b64 param0;
	st.param.b64 	[param0], %rd68;
	.param .b64 param1;
	st.param.b64 	[param1], %rd63;
	.param .b32 retval0;
	call.uni (retval0), 
	vprintf, 
	(
	param0, 
	param1
	);
	ld.param.b32 	%r52, [retval0];
	} // callseq 55
	add.s64 	%rd106, %rd106, 8;
$L__BB1_8:
	setp.eq.s64 	%p7, %rd11, 0;
	@%p7 bra 	$L__BB1_14;
	and.b64  	%rd108, %rd2, 3;
	setp.lt.u64 	%p8, %rd11, 4;
	@%p8 bra 	$L__BB1_11;
	ld.global.u64 	%rd84, [%rd1+8];
	shl.b64 	%rd85, %rd106, 3;
	add.s64 	%rd86, %rd84, %rd85;
	ld.f64 	%fd25, [%rd86];
	st.local.f64 	[%rd10], %fd25;
	mov.u64 	%rd87, $str$1;
	cvta.global.u64 	%rd88, %rd87;
	{ // callseq 56, 0
	.param .b64 param0;
	st.param.b64 	[param0], %rd88;
	.param .b64 param1;
	st.param.b64 	[param1], %rd63;
	.param .b32 retval0;
	call.uni (retval0), 
	vprintf, 
	(
	param0, 
	param1
	);
	ld.param.b32 	%r54, [retval0];
	} // callseq 56
	ld.global.u64 	%rd90, [%rd1+8];
	add.s64 	%rd91, %rd90, %rd85;
	ld.f64 	%fd26, [%rd91+8];
	st.local.f64 	[%rd10], %fd26;
	{ // callseq 57, 0
	.param .b64 param0;
	st.param.b64 	[param0], %rd88;
	.param .b64 param1;
	st.param.b64 	[param1], %rd63;
	.param .b32 retval0;
	call.uni (retval0), 
	vprintf, 
	(
	param0, 
	param1
	);
	ld.param.b32 	%r56, [retval0];
	} // callseq 57
	ld.global.u64 	%rd92, [%rd1+8];
	add.s64 	%rd93, %rd92, %rd85;
	ld.f64 	%fd27, [%rd93+16];
	st.local.f64 	[%rd10], %fd27;
	{ // callseq 58, 0
	.param .b64 param0;
	st.param.b64 	[param0], %rd88;
	.param .b64 param1;
	st.param.b64 	[param1], %rd63;
	.param .b32 retval0;
	call.uni (retval0), 
	vprintf, 
	(
	param0, 
	param1
	);
	ld.param.b32 	%r58, [retval0];
	} // callseq 58
	ld.global.u64 	%rd94, [%rd1+8];
	add.s64 	%rd95, %rd94, %rd85;
	ld.f64 	%fd28, [%rd95+24];
	st.local.f64 	[%rd10], %fd28;
	{ // callseq 59, 0
	.param .b64 param0;
	st.param.b64 	[param0], %rd88;
	.param .b64 param1;
	st.param.b64 	[param1], %rd63;
	.param .b32 retval0;
	call.uni (retval0), 
	vprintf, 
	(
	param0, 
	param1
	);
	ld.param.b32 	%r60, [retval0];
	} // callseq 59
	add.s64 	%rd106, %rd106, 4;
$L__BB1_11:
	setp.eq.s64 	%p9, %rd108, 0;
	@%p9 bra 	$L__BB1_14;
	shl.b64 	%rd109, %rd106, 3;
	mov.u64 	%rd98, $str$1;
$L__BB1_13:
	.pragma "nounroll";
	ld.global.u64 	%rd96, [%rd1+8];
	add.s64 	%rd97, %rd96, %rd109;
	ld.f64 	%fd29, [%rd97];
	st.local.f64 	[%rd10], %fd29;
	cvta.global.u64 	%rd99, %rd98;
	{ // callseq 60, 0
	.param .b64 param0;
	st.param.b64 	[param0], %rd99;
	.param .b64 param1;
	st.param.b64 	[param1], %rd63;
	.param .b32 retval0;
	call.uni (retval0), 
	vprintf, 
	(
	param0, 
	param1
	);
	ld.param.b32 	%r62, [retval0];
	} // callseq 60
	add.s64 	%rd109, %rd109, 8;
	add.s64 	%rd108, %rd108, -1;
	setp.ne.s64 	%p10, %rd108, 0;
	@%p10 bra 	$L__BB1_13;
$L__BB1_14:
	mov.u64 	%rd101, $str$2;
	cvta.global.u64 	%rd102, %rd101;
	{ // callseq 61, 0
	.param .b64 param0;
	st.param.b64 	[param0], %rd102;
	.param .b64 param1;
	st.param.b64 	[param1], 0;
	.param .b32 retval0;
	call.uni (retval0), 
	vprintf, 
	(
	param0, 
	param1
	);
	ld.param.b32 	%r64, [retval0];
	} // callseq 61
$L__BB1_15:
	ret;

}
	// .globl	_Z10call_setToPN4simt10containers6vectorIdNS_17managed_allocatorIdEEEEd
.visible .entry _Z10call_setToPN4simt10containers6vectorIdNS_17managed_allocatorIdEEEEd(
	.param .u64 .ptr .align 1 _Z10call_setToPN4simt10containers6vectorIdNS_17managed_allocatorIdEEEEd_param_0,
	.param .f64 _Z10call_setToPN4simt10containers6vectorIdNS_17managed_allocatorIdEEEEd_param_1
)
{
	.reg .pred 	%p<11>;
	.reg .b32 	%r<4>;
	.reg .b64 	%rd<120>;
	.reg .b64 	%fd<2>;

	ld.param.u64 	%rd21, [_Z10call_setToPN4simt10containers6vectorIdNS_17managed_allocatorIdEEEEd_param_0];
	ld.param.f64 	%fd1, [_Z10call_setToPN4simt10containers6vectorIdNS_17managed_allocatorIdEEEEd_param_1];
	cvta.to.global.u64 	%rd1, %rd21;
	mov.u32 	%r1, %tid.x;
	mov.u32 	%r2, %ctaid.x;
	or.b32  	%r3, %r1, %r2;
	setp.ne.s32 	%p1, %r3, 0;
	@%p1 bra 	$L__BB2_14;
	ld.global.u64 	%rd2, [%rd1+16];
	setp.eq.s64 	%p2, %rd2, 0;
	@%p2 bra 	$L__BB2_14;
	and.b64  	%rd3, %rd2, 15;
	setp.lt.u64 	%p3, %rd2, 16;
	mov.b64 	%rd116, 0;
	@%p3 bra 	$L__BB2_5;
	and.b64  	%rd116, %rd2, -16;
	mov.b64 	%rd114, 0;
	mov.u64 	%rd113, %rd116;
$L__BB2_4:
	.pragma "nounroll";
	ld.global.u64 	%rd24, [%rd1+8];
	cvta.to.global.u64 	%rd25, %rd24;
	add.s64 	%rd26, %rd25, %rd114;
	st.global.f64 	[%rd26], %fd1;
	ld.global.u64 	%rd27, [%rd1+8];
	cvta.to.global.u64 	%rd28, %rd27;
	add.s64 	%rd29, %rd28, %rd114;
	st.global.f64 	[%rd29+8], %fd1;
	ld.global.u64 	%rd30, [%rd1+8];
	cvta.to.global.u64 	%rd31, %rd30;
	add.s64 	%rd32, %rd31, %rd114;
	st.global.f64 	[%rd32+16], %fd1;
	ld.global.u64 	%rd33, [%rd1+8];
	cvta.to.global.u64 	%rd34, %rd33;
	add.s64 	%rd35, %rd34, %rd114;
	st.global.f64 	[%rd35+24], %fd1;
	ld.global.u64 	%rd36, [%rd1+8];
	cvta.to.global.u64 	%rd37, %rd36;
	add.s64 	%rd38, %rd37, %rd114;
	st.global.f64 	[%rd38+32], %fd1;
	ld.global.u64 	%rd39, [%rd1+8];
	cvta.to.global.u64 	%rd40, %rd39;
	add.s64 	%rd41, %rd40, %rd114;
	st.global.f64 	[%rd41+40], %fd1;
	ld.global.u64 	%rd42, [%rd1+8];
	cvta.to.global.u64 	%rd43, %rd42;
	add.s64 	%rd44, %rd43, %rd114;
	st.global.f64 	[%rd44+48], %fd1;
	ld.global.u64 	%rd45, [%rd1+8];
	cvta.to.global.u64 	%rd46, %rd45;
	add.s64 	%rd47, %rd46, %rd114;
	st.global.f64 	[%rd47+56], %fd1;
	ld.global.u64 	%rd48, [%rd1+8];
	cvta.to.global.u64 	%rd49, %rd48;
	add.s64 	%rd50, %rd49, %rd114;
	st.global.f64 	[%rd50+64], %fd1;
	ld.global.u64 	%rd51, [%rd1+8];
	cvta.to.global.u64 	%rd52, %rd51;
	add.s64 	%rd53, %rd52, %rd114;
	st.global.f64 	[%rd53+72], %fd1;
	ld.global.u64 	%rd54, [%rd1+8];
	cvta.to.global.u64 	%rd55, %rd54;
	add.s64 	%rd56, %rd55, %rd114;
	st.global.f64 	[%rd56+80], %fd1;
	ld.global.u64 	%rd57, [%rd1+8];
	cvta.to.global.u64 	%rd58, %rd57;
	add.s64 	%rd59, %rd58, %rd114;
	st.global.f64 	[%rd59+88], %fd1;
	ld.global.u64 	%rd60, [%rd1+8];
	cvta.to.global.u64 	%rd61, %rd60;
	add.s64 	%rd62, %rd61, %rd114;
	st.global.f64 	[%rd62+96], %fd1;
	ld.global.u64 	%rd63, [%rd1+8];
	cvta.to.global.u64 	%rd64, %rd63;
	add.s64 	%rd65, %rd64, %rd114;
	st.global.f64 	[%rd65+104], %fd1;
	ld.global.u64 	%rd66, [%rd1+8];
	cvta.to.global.u64 	%rd67, %rd66;
	add.s64 	%rd68, %rd67, %rd114;
	st.global.f64 	[%rd68+112], %fd1;
	ld.global.u64 	%rd69, [%rd1+8];
	cvta.to.global.u64 	%rd70, %rd69;
	add.s64 	%rd71, %rd70, %rd114;
	st.global.f64 	[%rd71+120], %fd1;
	add.s64 	%rd114, %rd114, 128;
	add.s64 	%rd113, %rd113, -16;
	setp.ne.s64 	%p4, %rd113, 0;
	@%p4 bra 	$L__BB2_4;
$L__BB2_5:
	setp.eq.s64 	%p5, %rd3, 0;
	@%p5 bra 	$L__BB2_14;
	and.b64  	%rd10, %rd2, 7;
	setp.lt.u64 	%p6, %rd3, 8;
	@%p6 bra 	$L__BB2_8;
	ld.global.u64 	%rd72, [%rd1+8];
	cvta.to.global.u64 	%rd73, %rd72;
	shl.b64 	%rd74, %rd116, 3;
	add.s64 	%rd75, %rd73, %rd74;
	st.global.f64 	[%rd75], %fd1;
	ld.global.u64 	%rd76, [%rd1+8];
	cvta.to.global.u64 	%rd77, %rd76;
	add.s64 	%rd78, %rd77, %rd74;
	st.global.f64 	[%rd78+8], %fd1;
	ld.global.u64 	%rd79, [%rd1+8];
	cvta.to.global.u64 	%rd80, %rd79;
	add.s64 	%rd81, %rd80, %rd74;
	st.global.f64 	[%rd81+16], %fd1;
	ld.global.u64 	%rd82, [%rd1+8];
	cvta.to.global.u64 	%rd83, %rd82;
	add.s64 	%rd84, %rd83, %rd74;
	st.global.f64 	[%rd84+24], %fd1;
	ld.global.u64 	%rd85, [%rd1+8];
	cvta.to.global.u64 	%rd86, %rd85;
	add.s64 	%rd87, %rd86, %rd74;
	st.global.f64 	[%rd87+32], %fd1;
	ld.global.u64 	%rd88, [%rd1+8];
	cvta.to.global.u64 	%rd89, %rd88;
	add.s64 	%rd90, %rd89, %rd74;
	st.global.f64 	[%rd90+40], %fd1;
	ld.global.u64 	%rd91, [%rd1+8];
	cvta.to.global.u64 	%rd92, %rd91;
	add.s64 	%rd93, %rd92, %rd74;
	st.global.f64 	[%rd93+48], %fd1;
	ld.global.u64 	%rd94, [%rd1+8];
	cvta.to.global.u64 	%rd95, %rd94;
	add.s64 	%rd96, %rd95, %rd74;
	st.global.f64 	[%rd96+56], %fd1;
	add.s64 	%rd116, %rd116, 8;
$L__BB2_8:
	setp.eq.s64 	%p7, %rd10, 0;
	@%p7 bra 	$L__BB2_14;
	and.b64  	%rd118, %rd2, 3;
	setp.lt.u64 	%p8, %rd10, 4;
	@%p8 bra 	$L__BB2_11;
	ld.global.u64 	%rd97, [%rd1+8];
	cvta.to.global.u64 	%rd98, %rd97;
	shl.b64 	%rd99, %rd116, 3;
	add.s64 	%rd100, %rd98, %rd99;
	st.global.f64 	[%rd100], %fd1;
	ld.global.u64 	%rd101, [%rd1+8];
	cvta.to.global.u64 	%rd102, %rd101;
	add.s64 	%rd103, %rd102, %rd99;
	st.global.f64 	[%rd103+8], %fd1;
	ld.global.u64 	%rd104, [%rd1+8];
	cvta.to.global.u64 	%rd105, %rd104;
	add.s64 	%rd106, %rd105, %rd99;
	st.global.f64 	[%rd106+16], %fd1;
	ld.global.u64 	%rd107, [%rd1+8];
	cvta.to.global.u64 	%rd108, %rd107;
	add.s64 	%rd109, %rd108, %rd99;
	st.global.f64 	[%rd109+24], %fd1;
	add.s64 	%rd116, %rd116, 4;
$L__BB2_11:
	setp.eq.s64 	%p9, %rd118, 0;
	@%p9 bra 	$L__BB2_14;
	shl.b64 	%rd119, %rd116, 3;
$L__BB2_13:
	.pragma "nounroll";
	ld.global.u64 	%rd110, [%rd1+8];
	cvta.to.global.u64 	%rd111, %rd110;
	add.s64 	%rd112, %rd111, %rd119;
	st.global.f64 	[%rd112], %fd1;
	add.s64 	%rd119, %rd119, 8;
	add.s64 	%rd118, %rd118, -1;
	setp.ne.s64 	%p10, %rd118, 0;
	@%p10 bra 	$L__BB2_13;
$L__BB2_14:
	ret;

}
	// .globl	_Z10printArrayIdEvPT_m
.visible .entry _Z10printArrayIdEvPT_m(
	.param .u64 .ptr .align 1 _Z10printArrayIdEvPT_m_param_0,
	.param .u64 _Z10printArrayIdEvPT_m_param_1
)
{
	.local .align 8 .b8 	__local_depot3[8];
	.reg .b64 	%SP;
	.reg .b64 	%SPL;
	.reg .pred 	%p<11>;
	.reg .b32 	%r<66>;
	.reg .b64 	%rd<88>;
	.reg .b64 	%fd<30>;

	mov.u64 	%SPL, __local_depot3;
	cvta.local.u64 	%SP, %SPL;
	ld.param.u64 	%rd22, [_Z10printArrayIdEvPT_m_param_0];
	ld.param.u64 	%rd21, [_Z10printArrayIdEvPT_m_param_1];
	cvta.to.global.u64 	%rd1, %rd22;
	mov.u32 	%r1, %tid.x;
	mov.u32 	%r2, %ctaid.x;
	or.b32  	%r3, %r1, %r2;
	setp.ne.s32 	%p1, %r3, 0;
	@%p1 bra 	$L__BB3_15;
	mov.u64 	%rd23, $str;
	cvta.global.u64 	%rd24, %rd23;
	{ // callseq 62, 0
	.param .b64 param0;
	st.param.b64 	[param0], %rd24;
	.param .b64 param1;
	st.param.b64 	[param1], 0;
	.param .b32 retval0;
	call.uni (retval0), 
	vprintf, 
	(
	param0, 
	param1
	);
	ld.param.b32 	%r4, [retval0];
	} // callseq 62
	setp.eq.s64 	%p2, %rd21, 0;
	@%p2 bra 	$L__BB3_14;
	setp.lt.u64 	%p3, %rd21, 16;
	mov.b64 	%rd84, 0;
	@%p3 bra 	$L__BB3_5;
	and.b64  	%rd84, %rd21, -16;
	add.s64 	%rd81, %rd1, 64;
	add.u64 	%rd26, %SP, 0;
	mov.u64 	%rd82, %rd84;
$L__BB3_4:
	.pragma "nounroll";
	ld.global.f64 	%fd1, [%rd81+-64];
	cvta.to.local.u64 	%rd27, %rd26;
	st.local.f64 	[%rd27], %fd1;
	mov.u64 	%rd28, $str$1;
	cvta.global.u64 	%rd29, %rd28;
	{ // callseq 63, 0
	.param .b64 param0;
	st.param.b64 	[param0], %rd29;
	.param .b64 param1;
	st.param.b64 	[param1], %rd26;
	.param .b32 retval0;
	call.uni (retval0), 
	vprintf, 
	(
	param0, 
	param1
	);
	ld.param.b32 	%r6, [retval0];
	} // callseq 63
	ld.global.f64 	%fd2, [%rd81+-56];
	st.local.f64 	[%rd27], %fd2;
	{ // callseq 64, 0
	.param .b64 param0;
	st.param.b64 	[param0], %rd29;
	.param .b64 param1;
	st.param.b64 	[param1], %rd26;
	.param .b32 retval0;
	call.uni (retval0), 
	vprintf, 
	(
	param0, 
	param1
	);
	ld.param.b32 	%r8, [retval0];
	} // callseq 64
	ld.global.f64 	%fd3, [%rd81+-48];
	st.local.f64 	[%rd27], %fd3;
	{ // callseq 65, 0
	.param .b64 param0;
	st.param.b64 	[param0], %rd29;
	.param .b64 param1;
	st.param.b64 	[param1], %rd26;
	.param .b32 retval0;
	call.uni (retval0), 
	vprintf, 
	(
	param0, 
	param1
	);
	ld.param.b32 	%r10, [retval0];
	} // callseq 65
	ld.global.f64 	%fd4, [%rd81+-40];
	st.local.f64 	[%rd27], %fd4;
	{ // callseq 66, 0
	.param .b64 param0;
	st.param.b64 	[param0], %rd29;
	.param .b64 param1;
	st.param.b64 	[param1], %rd26;
	.param .b32 retval0;
	call.uni (retval0), 
	vprintf, 
	(
	param0, 
	param1
	);
	ld.param.b32 	%r12, [retval0];
	} // callseq 66
	ld.global.f64 	%fd5, [%rd81+-32];
	st.local.f64 	[%rd27], %fd5;
	{ // callseq 67, 0
	.param .b64 param0;
	st.param.b64 	[param0], %rd29;
	.param .b64 param1;
	st.param.b64 	[param1], %rd26;
	.param .b32 retval0;
	call.uni (retval0), 
	vprintf, 
	(
	param0, 
	param1
	);
	ld.param.b32 	%r14, [retval0];
	} // callseq 67
	ld.global.f64 	%fd6, [%rd81+-24];
	st.local.f64 	[%rd27], %fd6;
	{ // callseq 68, 0
	.param .b64 param0;
	st.param.b64 	[param0], %rd29;
	.param .b64 param1;
	st.param.b64 	[param1], %rd26;
	.param .b32 retval0;
	call.uni (retval0), 
	vprintf, 
	(
	param0, 
	param1
	);
	ld.param.b32 	%r16, [retval0];
	} // callseq 68
	ld.global.f64 	%fd7, [%rd81+-16];
	st.local.f64 	[%rd27], %fd7;
	{ // callseq 69, 0
	.param .b64 param0;
	st.param.b64 	[param0], %rd29;
	.param .b64 param1;
	st.param.b64 	[param1], %rd26;
	.param .b32 retval0;
	call.uni (retval0), 
	vprintf, 
	(
	param0, 
	param1
	);
	ld.param.b32 	%r18, [retval0];
	} // callseq 69
	ld.global.f64 	%fd8, [%rd81+-8];
	st.local.f64 	[%rd27], %fd8;
	{ // callseq 70, 0
	.param .b64 param0;
	st.param.b64 	[param0], %rd29;
	.param .b64 param1;
	st.param.b64 	[param1], %rd26;
	.param .b32 retval0;
	call.uni (retval0), 
	vprintf, 
	(
	param0, 
	param1
	);
	ld.param.b32 	%r20, [retval0];
	} // callseq 70
	ld.global.f64 	%fd9, [%rd81];
	st.local.f64 	[%rd27], %fd9;
	{ // callseq 71, 0
	.param .b64 param0;
	st.param.b64 	[param0], %rd29;
	.param .b64 param1;
	st.param.b64 	[param1], %rd26;
	.param .b32 retval0;
	call.uni (retval0), 
	vprintf, 
	(
	param0, 
	param1
	);
	ld.param.b32 	%r22, [retval0];
	} // callseq 71
	ld.global.f64 	%fd10, [%rd81+8];
	st.local.f64 	[%rd27], %fd10;
	{ // callseq 72, 0
	.param .b64 param0;
	st.param.b64 	[param0], %rd29;
	.param .b64 param1;
	st.param.b64 	[param1], %rd26;
	.param .b32 retval0;
	call.uni (retval0), 
	vprintf, 
	(
	param0, 
	param1
	);
	ld.param.b32 	%r24, [retval0];
	} // callseq 72
	ld.global.f64 	%fd11, [%rd81+16];
	st.local.f64 	[%rd27], %fd11;
	{ // callseq 73, 0
	.param .b64 param0;
	st.param.b64 	[param0], %rd29;
	.param .b64 param1;
	st.param.b64 	[param1], %rd26;
	.param .b32 retval0;
	call.uni (retval0), 
	vprintf, 
	(
	param0, 
	param1
	);
	ld.param.b32 	%r26, [retval0];
	} // callseq 73
	ld.global.f64 	%fd12, [%rd81+24];
	st.local.f64 	[%rd27], %fd12;
	{ // callseq 74, 0
	.param .b64 param0;
	st.param.b64 	[param0], %rd29;
	.param .b64 param1;
	st.param.b64 	[param1], %rd26;
	.param .b32 retval0;
	call.uni (retval0), 
	vprintf, 
	(
	param0, 
	param1
	);
	ld.param.b32 	%r28, [retval0];
	} // callseq 74
	ld.global.f64 	%fd13, [%rd81+32];
	st.local.f64 	[%rd27], %fd13;
	{ // callseq 75, 0
	.param .b64 param0;
	st.param.b64 	[param0], %rd29;
	.param .b64 param1;
	st.param.b64 	[param1], %rd26;
	.param .b32 retval0;
	call.uni (retval0), 
	vprintf, 
	(
	param0, 
	param1
	);
	ld.param.b32 	%r30, [retval0];
	} // callseq 75
	ld.global.f64 	%fd14, [%rd81+40];
	st.local.f64 	[%rd27], %fd14;
	{ // callseq 76, 0
	.param .b64 param0;
	st.param.b64 	[param0], %rd29;
	.param .b64 param1;
	st.param.b64 	[param1], %rd26;
	.param .b32 retval0;
	call.uni (retval0), 
	vprintf, 
	(
	param0, 
	param1
	);
	ld.param.b32 	%r32, [retval0];
	} // callseq 76
	ld.global.f64 	%fd15, [%rd81+48];
	st.local.f64 	[%rd27], %fd15;
	{ // callseq 77, 0
	.param .b64 param0;
	st.param.b64 	[param0], %rd29;
	.param .b64 param1;
	st.param.b64 	[param1], %rd26;
	.param .b32 retval0;
	call.uni (retval0), 
	vprintf, 
	(
	param0, 
	param1
	);
	ld.param.b32 	%r34, [retval0];
	} // callseq 77
	ld.global.f64 	%fd16, [%rd81+56];
	st.local.f64 	[%rd27], %fd16;
	{ // callseq 78, 0
	.param .b64 param0;
	st.param.b64 	[param0], %rd29;
	.param .b64 param1;
	st.param.b64 	[param1], %rd26;
	.param .b32 retval0;
	call.uni (retval0), 
	vprintf, 
	(
	param0, 
	param1
	);
	ld.param.b32 	%r36, [retval0];
	} // callseq 78
	add.s64 	%rd82, %rd82, -16;
	add.s64 	%rd81, %rd81, 128;
	setp.ne.s64 	%p4, %rd82, 0;
	@%p4 bra 	$L__BB3_4;
$L__BB3_5:
	and.b64  	%rd9, %rd21, 15;
	setp.eq.s64 	%p5, %rd9, 0;
	@%p5 bra 	$L__BB3_14;
	add.u64 	%rd30, %SP, 0;
	add.u64 	%rd10, %SPL, 0;
	and.b64  	%rd11, %rd21, 7;
	setp.lt.u64 	%p6, %rd9, 8;
	@%p6 bra 	$L__BB3_8;
	shl.b64 	%rd31, %rd84, 3;
	add.s64 	%rd32, %rd1, %rd31;
	ld.global.f64 	%fd17, [%rd32];
	st.local.f64 	[%rd10], %fd17;
	mov.u64 	%rd33, $str$1;
	cvta.global.u64 	%rd34, %rd33;
	{ // callseq 79, 0
	.param .b64 param0;
	st.param.b64 	[param0], %rd34;
	.param .b64 param1;
	st.param.b64 	[param1], %rd30;
	.param .b32 retval0;
	call.uni (retval0), 
	vprintf, 
	(
	param0, 
	param1
	);
	ld.param.b32 	%r38, [retval0];
	} // callseq 79
	add.s64 	%rd36, %rd31, 8;
	and.b64  	%rd37, %rd36, 34359738360;
	add.s64 	%rd38, %rd1, %rd37;
	ld.global.f64 	%fd18, [%rd38];
	st.local.f64 	[%rd10], %fd18;
	{ // callseq 80, 0
	.param .b64 param0;
	st.param.b64 	[param0], %rd34;
	.param .b64 param1;
	st.param.b64 	[param1], %rd30;
	.param .b32 retval0;
	call.uni (retval0), 
	vprintf, 
	(
	param0, 
	param1
	);
	ld.param.b32 	%r40, [retval0];
	} // callseq 80
	add.s64 	%rd39, %rd31, 16;
	and.b64  	%rd40, %rd39, 34359738360;
	add.s64 	%rd41, %rd1, %rd40;
	ld.global.f64 	%fd19, [%rd41];
	st.local.f64 	[%rd10], %fd19;
	{ // callseq 81, 0
	.param .b64 param0;
	st.param.b64 	[param0], %rd34;
	.param .b64 param1;
	st.param.b64 	[param1], %rd30;
	.param .b32 retval0;
	call.uni (retval0), 
	vprintf, 
	(
	param0, 
	param1
	);
	ld.param.b32 	%r42, [retval0];
	} // callseq 81
	add.s64 	%rd42, %rd31, 24;
	and.b64  	%rd43, %rd42, 34359738360;
	add.s64 	%rd44, %rd1, %rd43;
	ld.global.f64 	%fd20, [%rd44];
	st.local.f64 	[%rd10], %fd20;
	{ // callseq 82, 0
	.param .b64 param0;
	st.param.b64 	[param0], %rd34;
	.param .b64 param1;
	st.param.b64 	[param1], %rd30;
	.param .b32 retval0;
	call.uni (retval0), 
	vprintf, 
	(
	param0, 
	param1
	);
	ld.param.b32 	%r44, [retval0];
	} // callseq 82
	add.s64 	%rd45, %rd31, 32;
	and.b64  	%rd46, %rd45, 34359738360;
	add.s64 	%rd47, %rd1, %rd46;
	ld.global.f64 	%fd21, [%rd47];
	st.local.f64 	[%rd10], %fd21;
	{ // callseq 83, 0
	.param .b64 param0;
	st.param.b64 	[param0], %rd34;
	.param .b64 param1;
	st.param.b64 	[param1], %rd30;
	.param .b32 retval0;
	call.uni (retval0), 
	vprintf, 
	(
	param0, 
	param1
	);
	ld.param.b32 	%r46, [retval0];
	} // callseq 83
	add.s64 	%rd48, %rd31, 40;
	and.b64  	%rd49, %rd48, 34359738360;
	add.s64 	%rd50, %rd1, %rd49;
	ld.global.f64 	%fd22, [%rd50];
	st.local.f64 	[%rd10], %fd22;
	{ // callseq 84, 0
	.param .b64 param0;
	st.param.b64 	[param0], %rd34;
	.param .b64 param1;
	st.param.b64 	[param1], %rd30;
	.param .b32 retval0;
	call.uni (retval0), 
	vprintf, 
	(
	param0, 
	param1
	);
	ld.param.b32 	%r48, [retval0];
	} // callseq 84
	add.s64 	%rd51, %rd31, 48;
	and.b64  	%rd52, %rd51, 34359738360;
	add.s64 	%rd53, %rd1, %rd52;
	ld.global.f64 	%fd23, [%rd53];
	st.local.f64 	[%rd10], %fd23;
	{ // callseq 85, 0
	.param .b64 param0;
	st.param.b64 	[param0], %rd34;
	.param .b64 param1;
	st.param.b64 	[param1], %rd30;
	.param .b32 retval0;
	call.uni (retval0), 
	vprintf, 
	(
	param0, 
	param1
	);
	ld.param.b32 	%r50, [retval0];
	} // callseq 85
	add.s64 	%rd54, %rd31, 56;
	and.b64  	%rd55, %rd54, 34359738360;
	add.s64 	%rd56, %rd1, %rd55;
	ld.global.f64 	%fd24, [%rd56];
	st.local.f64 	[%rd10], %fd24;
	{ // callseq 86, 0
	.param .b64 param0;
	st.param.b64 	[param0], %rd34;
	.param .b64 param1;
	st.param.b64 	[param1], %rd30;
	.param .b32 retval0;
	call.uni (retval0), 
	vprintf, 
	(
	param0, 
	param1
	);
	ld.param.b32 	%r52, [retval0];
	} // callseq 86
	add.s64 	%rd57, %rd84, 8;
	and.b64  	%rd84, %rd57, 4294967295;
$L__BB3_8:
	setp.eq.s64 	%p7, %rd11, 0;
	@%p7 bra 	$L__BB3_14;
	and.b64  	%rd86, %rd21, 3;
	setp.lt.u64 	%p8, %rd11, 4;
	@%p8 bra 	$L__BB3_11;
	shl.b64 	%rd58, %rd84, 3;
	add.s64 	%rd59, %rd1, %rd58;
	ld.global.f64 	%fd25, [%rd59];
	st.local.f64 	[%rd10], %fd25;
	mov.u64 	%rd60, $str$1;
	cvta.global.u64 	%rd61, %rd60;
	{ // callseq 87, 0
	.param .b64 param0;
	st.param.b64 	[param0], %rd61;
	.param .b64 param1;
	st.param.b64 	[param1], %rd30;
	.param .b32 retval0;
	call.uni (retval0), 
	vprintf, 
	(
	param0, 
	param1
	);
	ld.param.b32 	%r54, [retval0];
	} // callseq 87
	add.s64 	%rd63, %rd58, 8;
	and.b64  	%rd64, %rd63, 34359738360;
	add.s64 	%rd65, %rd1, %rd64;
	ld.global.f64 	%fd26, [%rd65];
	st.local.f64 	[%rd10], %fd26;
	{ // callseq 88, 0
	.param .b64 param0;
	st.param.b64 	[param0], %rd61;
	.param .b64 param1;
	st.param.b64 	[param1], %rd30;
	.param .b32 retval0;
	call.uni (retval0), 
	vprintf, 
	(
	param0, 
	param1
	);
	ld.param.b32 	%r56, [retval0];
	} // callseq 88
	add.s64 	%rd66, %rd58, 16;
	and.b64  	%rd67, %rd66, 34359738360;
	add.s64 	%rd68, %rd1, %rd67;
	ld.global.f64 	%fd27, [%rd68];
	st.local.f64 	[%rd10], %fd27;
	{ // callseq 89, 0
	.param .b64 param0;
	st.param.b64 	[param0], %rd61;
	.param .b64 param1;
	st.param.b64 	[param1], %rd30;
	.param .b32 retval0;
	call.uni (retval0), 
	vprintf, 
	(
	param0, 
	param1
	);
	ld.param.b32 	%r58, [retval0];
	} // callseq 89
	add.s64 	%rd69, %rd58, 24;
	and.b64  	%rd70, %rd69, 34359738360;
	add.s64 	%rd71, %rd1, %rd70;
	ld.global.f64 	%fd28, [%rd71];
	st.local.f64 	[%rd10], %fd28;
	{ // callseq 90, 0
	.param .b64 param0;
	st.param.b64 	[param0], %rd61;
	.param .b64 param1;
	st.param.b64 	[param1], %rd30;
	.param .b32 retval0;
	call.uni (retval0), 
	vprintf, 
	(
	param0, 
	param1
	);
	ld.param.b32 	%r60, [retval0];
	} // callseq 90
	add.s64 	%rd72, %rd84, 4;
	and.b64  	%rd84, %rd72, 4294967295;
$L__BB3_11:
	setp.eq.s64 	%p9, %rd86, 0;
	@%p9 bra 	$L__BB3_14;
	mov.u64 	%rd75, $str$1;
$L__BB3_13:
	.pragma "nounroll";
	shl.b64 	%rd73, %rd84, 3;
	add.s64 	%rd74, %rd1, %rd73;
	ld.global.f64 	%fd29, [%rd74];
	st.local.f64 	[%rd10], %fd29;
	cvta.global.u64 	%rd76, %rd75;
	{ // callseq 91, 0
	.param .b64 param0;
	st.param.b64 	[param0], %rd76;
	.param .b64 param1;
	st.param.b64 	[param1], %rd30;
	.param .b32 retval0;
	call.uni (retval0), 
	vprintf, 
	(
	param0, 
	param1
	);
	ld.param.b32 	%r62, [retval0];
	} // callseq 91
	add.s64 	%rd78, %rd84, 1;
	and.b64  	%rd84, %rd78, 4294967295;
	add.s64 	%rd86, %rd86, -1;
	setp.ne.s64 	%p10, %rd86, 0;
	@%p10 bra 	$L__BB3_13;
$L__BB3_14:
	mov.u64 	%rd79, $str$2;
	cvta.global.u64 	%rd80, %rd79;
	{ // callseq 92, 0
	.param .b64 param0;
	st.param.b64 	[param0], %rd80;
	.param .b64 param1;
	st.param.b64 	[param1], 0;
	.param .b32 retval0;
	call.uni (retval0), 
	vprintf, 
	(
	param0, 
	param1
	);
	ld.param.b32 	%r64, [retval0];
	} // callseq 92
$L__BB3_15:
	ret;

}


// ===== COMPILED SASS (sm_100) =====

	.target	sm_100

	.elftype	@"ET_EXEC"


//--------------------- .note.nv.tkinfo           --------------------------
	.section	.note.nv.tkinfo,"",@"SHT_NOTE"
	.sectionflags	@"SHF_NOTE_NV_TKINFO"
	.tkinfo
        /*0018*/ 	.word	0x00000002
        /*0030*/ 	.string	""
        /*0030*/ 	.string	"ptxas"
        /*0030*/ 	.string	"Cuda compilation tools, release 13.0, V13.0.88"
        /*0030*/ 	.string	"Build cuda_13.0.r13.0/compiler.36424714_0"
        /*0030*/ 	.string	"-arch sm_100 -m 64 "



//--------------------- .note.nv.cuinfo           --------------------------
	.section	.note.nv.cuinfo,"",@"SHT_NOTE"
	.sectionflags	@"SHF_NOTE_NV_CUINFO"
        /*0018*/ 	.short	0x0002
        /*001a*/ 	.short	0x0064
        /*001c*/ 	.short	0x0082
	.zero		2


//--------------------- .nv.info                  --------------------------
	.section	.nv.info,"",@"SHT_CUDA_INFO"
	.align	4


	//----- nvinfo : EIATTR_REGCOUNT
	.align		4
        /*0000*/ 	.byte	0x04, 0x2f
        /*0002*/ 	.short	(.L_4 - .L_3)
	.align		4
.L_3:
        /*0004*/ 	.word	index@(_Z16call_printVectorPN4simt10containers6vectorIdNS_17managed_allocatorIdEEEE)
        /*0008*/ 	.word	0x0000001f


	//----- nvinfo : EIATTR_FRAME_SIZE
	.align		4
.L_4:
        /*000c*/ 	.byte	0x04, 0x11
        /*000e*/ 	.short	(.L_6 - .L_5)
	.align		4
.L_5:
        /*0010*/ 	.word	index@(_Z16call_printVectorPN4simt10containers6vectorIdNS_17managed_allocatorIdEEEE)
        /*0014*/ 	.word	0x00000008


	//----- nvinfo : EIATTR_REGCOUNT
	.align		4
.L_6:
        /*0018*/ 	.byte	0x04, 0x2f
        /*001a*/ 	.short	(.L_8 - .L_7)
	.align		4
.L_7:
        /*001c*/ 	.word	index@(_Z20call_printVector_refRN4simt10containers6vectorIdNS_17managed_allocatorIdEEEE)
        /*0020*/ 	.word	0x0000001f


	//----- nvinfo : EIATTR_FRAME_SIZE
	.align		4
.L_8:
        /*0024*/ 	.byte	0x04, 0x11
        /*0026*/ 	.short	(.L_10 - .L_9)
	.align		4
.L_9:
        /*0028*/ 	.word	index@(_Z20call_printVector_refRN4simt10containers6vectorIdNS_17managed_allocatorIdEEEE)
        /*002c*/ 	.word	0x00000008


	//----- nvinfo : EIATTR_REGCOUNT
	.align		4
.L_10:
        /*0030*/ 	.byte	0x04, 0x2f
        /*0032*/ 	.short	(.L_12 - .L_11)
	.align		4
.L_11:
        /*0034*/ 	.word	index@(_Z10call_setToPN4simt10containers6vectorIdNS_17managed_allocatorIdEEEEd)
        /*0038*/ 	.word	0x00000018


	//----- nvinfo : EIATTR_FRAME_SIZE
	.align		4
.L_12:
        /*003c*/ 	.byte	0x04, 0x11
        /*003e*/ 	.short	(.L_14 - .L_13)
	.align		4
.L_13:
        /*0040*/ 	.word	index@(_Z10call_setToPN4simt10containers6vectorIdNS_17managed_allocatorIdEEEEd)
        /*0044*/ 	.word	0x00000000


	//----- nvinfo : EIATTR_REGCOUNT
	.align		4
.L_14:
        /*0048*/ 	.byte	0x04, 0x2f
        /*004a*/ 	.short	(.L_16 - .L_15)
	.align		4
.L_15:
        /*004c*/ 	.word	index@(_Z10printArrayIdEvPT_m)
        /*0050*/ 	.word	0x00000020


	//----- nvinfo : EIATTR_FRAME_SIZE
	.align		4
.L_16:
        /*0054*/ 	.byte	0x04, 0x11
        /*0056*/ 	.short	(.L_18 - .L_17)
	.align		4
.L_17:
        /*0058*/ 	.word	index@(_Z10printArrayIdEvPT_m)
        /*005c*/ 	.word	0x00000008


	//----- nvinfo : EIATTR_MIN_STACK_SIZE
	.align		4
.L_18:
        /*0060*/ 	.byte	0x04, 0x12
        /*0062*/ 	.short	(.L_20 - .L_19)
	.align		4
.L_19:
        /*0064*/ 	.word	index@(_Z10printArrayIdEvPT_m)
        /*0068*/ 	.word	0x00000008


	//----- nvinfo : EIATTR_MIN_STACK_SIZE
	.align		4
.L_20:
        /*006c*/ 	.byte	0x04, 0x12
        /*006e*/ 	.short	(.L_22 - .L_21)
	.align		4
.L_21:
        /*0070*/ 	.word	index@(_Z10call_setToPN4simt10containers6vectorIdNS_17managed_allocatorIdEEEEd)
        /*0074*/ 	.word	0x00000000


	//----- nvinfo : EIATTR_MIN_STACK_SIZE
	.align		4
.L_22:
        /*0078*/ 	.byte	0x04, 0x12
        /*007a*/ 	.short	(.L_24 - .L_23)
	.align		4
.L_23:
        /*007c*/ 	.word	index@(_Z20call_printVector_refRN4simt10containers6vectorIdNS_17managed_allocatorIdEEEE)
        /*0080*/ 	.word	0x00000008


	//----- nvinfo : EIATTR_MIN_STACK_SIZE
	.align		4
.L_24:
        /*0084*/ 	.byte	0x04, 0x12
        /*0086*/ 	.short	(.L_26 - .L_25)
	.align		4
.L_25:
        /*0088*/ 	.word	index@(_Z16call_printVectorPN4simt10containers6vectorIdNS_17managed_allocatorIdEEEE)
        /*008c*/ 	.word	0x00000008
.L_26:


//--------------------- .nv.compat                --------------------------
	.section	.nv.compat,"",@"SHT_CUDA_COMPAT_INFO"
	.align	4
        /*0000*/ 	.byte	0x02, 0x09, 0x00, 0x00, 0x02, 0x02, 0x01, 0x00, 0x02, 0x05, 0x05, 0x00, 0x03, 0x07, 0x01, 0x01
        /*0010*/ 	.byte	0x02, 0x03, 0x00, 0x00, 0x02, 0x06, 0x01, 0x00, 0x04, 0x0b, 0x08, 0x00, 0x09, 0x00, 0x00, 0x00
        /*0020*/ 	.byte	0x00, 0x00, 0x00, 0x00


//--------------------- .nv.info._Z10printArrayIdEvPT_m --------------------------
	.section	.nv.info._Z10printArrayIdEvPT_m,"",@"SHT_CUDA_INFO"
	.sectionflags	@""
	.align	4


	//----- nvinfo : EIATTR_CUDA_API_VERSION
	.align		4
        /*0000*/ 	.byte	0x04, 0x37
        /*0002*/ 	.short	(.L_28 - .L_27)
.L_27:
        /*0004*/ 	.word	0x00000082


	//----- nvinfo : EIATTR_KPARAM_INFO
	.align		4
.L_28:
        /*0008*/ 	.byte	0x04, 0x17
        /*000a*/ 	.short	(.L_30 - .L_29)
.L_29:
        /*000c*/ 	.word	0x00000000
        /*0010*/ 	.short	0x0001
        /*0012*/ 	.short	0x0008
        /*0014*/ 	.byte	0x00, 0xf0, 0x21, 0x00


	//----- nvinfo : EIATTR_KPARAM_INFO
	.align		4
.L_30:
        /*0018*/ 	.byte	0x04, 0x17
        /*001a*/ 	.short	(.L_32 - .L_31)
.L_31:
        /*001c*/ 	.word	0x00000000
        /*0020*/ 	.short	0x0000
        /*0022*/ 	.short	0x0000
        /*0024*/ 	.byte	0x00, 0xf5, 0x21, 0x00


	//----- nvinfo : EIATTR_SPARSE_MMA_MASK
	.align		4
.L_32:
        /*0028*/ 	.byte	0x03, 0x50
        /*002a*/ 	.short	0x0000


	//----- nvinfo : EIATTR_MAXREG_COUNT
	.align		4
        /*002c*/ 	.byte	0x03, 0x1b
        /*002e*/ 	.short	0x00ff


	//----- nvinfo : EIATTR_EXTERNS
	.align		4
        /*0030*/ 	.byte	0x04, 0x0f
        /*0032*/ 	.short	(.L_34 - .L_33)


	//   ....[0]....
	.align		4
.L_33:
        /*0034*/ 	.word	index@(vprintf)


	//----- nvinfo : EIATTR_MERCURY_ISA_VERSION
	.align		4
.L_34:
        /*0038*/ 	.byte	0x03, 0x5f
        /*003a*/ 	.short	0x0101


	//----- nvinfo : EIATTR_VRC_CTA_INIT_COUNT
	.align		4
        /*003c*/ 	.byte	0x02, 0x4a
	.zero		1
	.zero		1


	//----- nvinfo : EIATTR_SYSCALL_OFFSETS
	.align		4
        /*0040*/ 	.byte	0x04, 0x46
        /*0042*/ 	.short	(.L_36 - .L_35)


	//   ....[0]....
.L_35:
        /*0044*/ 	.word	0x00000110


	//   ....[1]....
        /*0048*/ 	.word	0x000003b0


	//   ....[2]....
        /*004c*/ 	.word	0x00000480


	//   ....[3]....
        /*0050*/ 	.word	0x00000540


	//   ....[4]....
        /*0054*/ 	.word	0x00000600


	//   ....[5]....
        /*0058*/ 	.word	0x000006c0


	//   ....[6]....
        /*005c*/ 	.word	0x00000780


	//   ....[7]....
        /*0060*/ 	.word	0x00000840


	//   ....[8]....
        /*0064*/ 	.word	0x00000900


	//   ....[9]....
        /*0068*/ 	.word	0x000009c0


	//   ....[10]....
        /*006c*/ 	.word	0x00000a80


	//   ....[11]....
        /*0070*/ 	.word	0x00000b40


	//   ....[12]....
        /*0074*/ 	.word	0x00000c00


	//   ....[13]....
        /*0078*/ 	.word	0x00000cc0


	//   ....[14]....
        /*007c*/ 	.word	0x00000d80


	//   ....[15]....
        /*0080*/ 	.word	0x00000e40


	//   ....[16]....
        /*0084*/ 	.word	0x00000f00


	//   ....[17]....
        /*0088*/ 	.word	0x00001110


	//   ....[18]....
        /*008c*/ 	.word	0x00001240


	//   ....[19]....
        /*0090*/ 	.word	0x00001370


	//   ....[20]....
        /*0094*/ 	.word	0x000014a0


	//   ....[21]....
        /*0098*/ 	.word	0x000015d0


	//   ....[22]....
        /*009c*/ 	.word	0x00001700


	//   ....[23]....
        /*00a0*/ 	.word	0x00001830


	//   ....[24]....
        /*00a4*/ 	.word	0x00001960


	//   ....[25]....
        /*00a8*/ 	.word	0x00001b40


	//   ....[26]....
        /*00ac*/ 	.word	0x00001c70


	//   ....[27]....
        /*00b0*/ 	.word	0x00001da0


	//   ....[28]....
        /*00b4*/ 	.word	0x00001ed0


	//   ....[29]....
        /*00b8*/ 	.word	0x00002070


	//   ....[30]....
        /*00bc*/ 	.word	0x00002140


	//----- nvinfo : EIATTR_EXIT_INSTR_OFFSETS
	.align		4
.L_36:
        /*00c0*/ 	.byte	0x04, 0x1c
        /*00c2*/ 	.short	(.L_38 - .L_37)


	//   ....[0]....
.L_37:
        /*00c4*/ 	.word	0x00000090


	//   ....[1]....
        /*00c8*/ 	.word	0x00002150


	//----- nvinfo : EIATTR_CRS_STACK_SIZE
	.align		4
.L_38:
        /*00cc*/ 	.byte	0x04, 0x1e
        /*00ce*/ 	.short	(.L_40 - .L_39)
.L_39:
        /*00d0*/ 	.word	0x00000000


	//----- nvinfo : EIATTR_CBANK_PARAM_SIZE
	.align		4
.L_40:
        /*00d4*/ 	.byte	0x03, 0x19
        /*00d6*/ 	.short	0x0010


	//----- nvinfo : EIATTR_PARAM_CBANK
	.align		4
        /*00d8*/ 	.byte	0x04, 0x0a
        /*00da*/ 	.short	(.L_42 - .L_41)
	.align		4
.L_41:
        /*00dc*/ 	.word	index@(.nv.constant0._Z10printArrayIdEvPT_m)
        /*00e0*/ 	.short	0x0380
        /*00e2*/ 	.short	0x0010


	//----- nvinfo : EIATTR_SW_WAR
	.align		4
.L_42:
        /*00e4*/ 	.byte	0x04, 0x36
        /*00e6*/ 	.short	(.L_44 - .L_43)
.L_43:
        /*00e8*/ 	.word	0x00000008
.L_44:


//--------------------- .nv.info._Z10call_setToPN4simt10containers6vectorIdNS_17managed_allocatorIdEEEEd --------------------------
	.section	.nv.info._Z10call_setToPN4simt10containers6vectorIdNS_17managed_allocatorIdEEEEd,"",@"SHT_CUDA_INFO"
	.sectionflags	@""
	.align	4


	//----- nvinfo : EIATTR_CUDA_API_VERSION
	.align		4
        /*0000*/ 	.byte	0x04, 0x37
        /*0002*/ 	.short	(.L_46 - .L_45)
.L_45:
        /*0004*/ 	.word	0x00000082


	//----- nvinfo : EIATTR_KPARAM_INFO
	.align		4
.L_46:
        /*0008*/ 	.byte	0x04, 0x17
        /*000a*/ 	.short	(.L_48 - .L_47)
.L_47:
        /*000c*/ 	.word	0x00000000
        /*0010*/ 	.short	0x0001
        /*0012*/ 	.short	0x0008
        /*0014*/ 	.byte	0x00, 0xf0, 0x21, 0x00


	//----- nvinfo : EIATTR_KPARAM_INFO
	.align		4
.L_48:
        /*0018*/ 	.byte	0x04, 0x17
        /*001a*/ 	.short	(.L_50 - .L_49)
.L_49:
        /*001c*/ 	.word	0x00000000
        /*0020*/ 	.short	0x0000
        /*0022*/ 	.short	0x0000
        /*0024*/ 	.byte	0x00, 0xf5, 0x21, 0x00


	//----- nvinfo : EIATTR_SPARSE_MMA_MASK
	.align		4
.L_50:
        /*0028*/ 	.byte	0x03, 0x50
        /*002a*/ 	.short	0x0000


	//----- nvinfo : EIATTR_MAXREG_COUNT
	.align		4
        /*002c*/ 	.byte	0x03, 0x1b
        /*002e*/ 	.short	0x00ff


	//----- nvinfo : EIATTR_MERCURY_ISA_VERSION
	.align		4
        /*0030*/ 	.byte	0x03, 0x5f
        /*0032*/ 	.short	0x0101


	//----- nvinfo : EIATTR_VRC_CTA_INIT_COUNT
	.align		4
        /*0034*/ 	.byte	0x02, 0x4a
	.zero		1
	.zero		1


	//----- nvinfo : EIATTR_EXIT_INSTR_OFFSETS
	.align		4
        /*0038*/ 	.byte	0x04, 0x1c
        /*003a*/ 	.short	(.L_52 - .L_51)


	//   ....[0]....
.L_51:
        /*003c*/ 	.word	0x00000040


	//   ....[1]....
        /*0040*/ 	.word	0x000000a0


	//   ....[2]....
        /*0044*/ 	.word	0x00000600


	//   ....[3]....
        /*0048*/ 	.word	0x000008c0


	//   ....[4]....
        /*004c*/ 	.word	0x00000a90


	//   ....[5]....
        /*0050*/ 	.word	0x00000b80


	//----- nvinfo : EIATTR_CBANK_PARAM_SIZE
	.align		4
.L_52:
        /*0054*/ 	.byte	0x03, 0x19
        /*0056*/ 	.short	0x0010


	//----- nvinfo : EIATTR_PARAM_CBANK
	.align		4
        /*0058*/ 	.byte	0x04, 0x0a
        /*005a*/ 	.short	(.L_54 - .L_53)
	.align		4
.L_53:
        /*005c*/ 	.word	index@(.nv.constant0._Z10call_setToPN4simt10containers6vectorIdNS_17managed_allocatorIdEEEEd)
        /*0060*/ 	.short	0x0380
        /*0062*/ 	.short	0x0010


	//----- nvinfo : EIATTR_SW_WAR
	.align		4
.L_54:
        /*0064*/ 	.byte	0x04, 0x36
        /*0066*/ 	.short	(.L_56 - .L_55)
.L_55:
        /*0068*/ 	.word	0x00000008
.L_56:


//--------------------- .nv.info._Z20call_printVector_refRN4simt10containers6vectorIdNS_17managed_allocatorIdEEEE --------------------------
	.section	.nv.info._Z20call_printVector_refRN4simt10containers6vectorIdNS_17managed_allocatorIdEEEE,"",@"SHT_CUDA_INFO"
	.sectionflags	@""
	.align	4


	//----- nvinfo : EIATTR_CUDA_API_VERSION
	.align		4
        /*0000*/ 	.byte	0x04, 0x37
        /*0002*/ 	.short	(.L_58 - .L_57)
.L_57:
        /*0004*/ 	.word	0x00000082


	//----- nvinfo : EIATTR_KPARAM_INFO
	.align		4
.L_58:
        /*0008*/ 	.byte	0x04, 0x17
        /*000a*/ 	.short	(.L_60 - .L_59)
.L_59:
        /*000c*/ 	.word	0x00000000
        /*0010*/ 	.short	0x0000
        /*0012*/ 	.short	0x0000
        /*0014*/ 	.byte	0x00, 0xf5, 0x21, 0x00


	//----- nvinfo : EIATTR_SPARSE_MMA_MASK
	.align		4
.L_60:
        /*0018*/ 	.byte	0x03, 0x50
        /*001a*/ 	.short	0x0000


	//----- nvinfo : EIATTR_MAXREG_COUNT
	.align		4
        /*001c*/ 	.byte	0x03, 0x1b
        /*001e*/ 	.short	0x00ff


	//----- nvinfo : EIATTR_EXTERNS
	.align		4
        /*0020*/ 	.byte	0x04, 0x0f
        /*0022*/ 	.short	(.L_62 - .L_61)


	//   ....[0]....
	.align		4
.L_61:
        /*0024*/ 	.word	index@(vprintf)


	//----- nvinfo : EIATTR_MERCURY_ISA_VERSION
	.align		4
.L_62:
        /*0028*/ 	.byte	0x03, 0x5f
        /*002a*/ 	.short	0x0101


	//----- nvinfo : EIATTR_VRC_CTA_INIT_COUNT
	.align		4
        /*002c*/ 	.byte	0x02, 0x4a
	.zero		1
	.zero		1


	//----- nvinfo : EIATTR_SYSCALL_OFFSETS
	.align		4
        /*0030*/ 	.byte	0x04, 0x46
        /*0032*/ 	.short	(.L_64 - .L_63)


	//   ....[0]....
.L_63:
        /*0034*/ 	.word	0x00000120


	//   ....[1]....
        /*0038*/ 	.word	0x00000390


	//   ....[2]....
        /*003c*/ 	.word	0x000004a0


	//   ....[3]....
        /*0040*/ 	.word	0x00000580


	//   ....[4]....
        /*0044*/ 	.word	0x00000660


	//   ....[5]....
        /*0048*/ 	.word	0x00000740


	//   ....[6]....
        /*004c*/ 	.word	0x00000820


	//   ....[7]....
        /*0050*/ 	.word	0x00000900


	//   ....[8]....
        /*0054*/ 	.word	0x000009e0


	//   ....[9]....
        /*0058*/ 	.word	0x00000ac0


	//   ....[10]....
        /*005c*/ 	.word	0x00000ba0


	//   ....[11]....
        /*0060*/ 	.word	0x00000c80


	//   ....[12]....
        /*0064*/ 	.word	0x00000d60


	//   ....[13]....
        /*0068*/ 	.word	0x00000e40


	//   ....[14]....
        /*006c*/ 	.word	0x00000f20


	//   ....[15]....
        /*0070*/ 	.word	0x00001000


	//   ....[16]....
        /*0074*/ 	.word	0x000010e0


	//   ....[17]....
        /*0078*/ 	.word	0x000012d0


	//   ....[18]....
        /*007c*/ 	.word	0x000013b0


	//   ....[19]....
        /*0080*/ 	.word	0x00001490


	//   ....[20]....
        /*0084*/ 	.word	0x00001570


	//   ....[21]....
        /*0088*/ 	.word	0x00001650


	//   ....[22]....
        /*008c*/ 	.word	0x00001730


	//   ....[23]....
        /*0090*/ 	.word	0x00001810


	//   ....[24]....
        /*0094*/ 	.word	0x000018f0


	//   ....[25]....
        /*0098*/ 	.word	0x00001aa0


	//   ....[26]....
        /*009c*/ 	.word	0x00001b80


	//   ....[27]....
        /*00a0*/ 	.word	0x00001c60


	//   ....[28]....
        /*00a4*/ 	.word	0x00001d40


	//   ....[29]....
        /*00a8*/ 	.word	0x00001ef0


	//   ....[30]....
        /*00ac*/ 	.word	0x00001fc0


	//----- nvinfo : EIATTR_EXIT_INSTR_OFFSETS
	.align		4
.L_64:
        /*00b0*/ 	.byte	0x04, 0x1c
        /*00b2*/ 	.short	(.L_66 - .L_65)


	//   ....[0]....
.L_65:
        /*00b4*/ 	.word	0x00000090


	//   ....[1]....
        /*00b8*/ 	.word	0x00001fd0


	//----- nvinfo : EIATTR_CRS_STACK_SIZE
	.align		4
.L_66:
        /*00bc*/ 	.byte	0x04, 0x1e
        /*00be*/ 	.short	(.L_68 - .L_67)
.L_67:
        /*00c0*/ 	.word	0x00000000


	//----- nvinfo : EIATTR_CBANK_PARAM_SIZE
	.align		4
.L_68:
        /*00c4*/ 	.byte	0x03, 0x19
        /*00c6*/ 	.short	0x0008


	//----- nvinfo : EIATTR_PARAM_CBANK
	.align		4
        /*00c8*/ 	.byte	0x04, 0x0a
        /*00ca*/ 	.short	(.L_70 - .L_69)
	.align		4
.L_69:
        /*00cc*/ 	.word	index@(.nv.constant0._Z20call_printVector_refRN4simt10containers6vectorIdNS_17managed_allocatorIdEEEE)
        /*00d0*/ 	.short	0x0380
        /*00d2*/ 	.short	0x0008


	//----- nvinfo : EIATTR_SW_WAR
	.align		4
.L_70:
        /*00d4*/ 	.byte	0x04, 0x36
        /*00d6*/ 	.short	(.L_72 - .L_71)
.L_71:
        /*00d8*/ 	.word	0x00000008
.L_72:


//--------------------- .nv.info._Z16call_printVectorPN4simt10containers6vectorIdNS_17managed_allocatorIdEEEE --------------------------
	.section	.nv.info._Z16call_printVectorPN4simt10containers6vectorIdNS_17managed_allocatorIdEEEE,"",@"SHT_CUDA_INFO"
	.sectionflags	@""
	.align	4


	//----- nvinfo : EIATTR_CUDA_API_VERSION
	.align		4
        /*0000*/ 	.byte	0x04, 0x37
        /*0002*/ 	.short	(.L_74 - .L_73)
.L_73:
        /*0004*/ 	.word	0x00000082


	//----- nvinfo : EIATTR_KPARAM_INFO
	.align		4
.L_74:
        /*0008*/ 	.byte	0x04, 0x17
        /*000a*/ 	.short	(.L_76 - .L_75)
.L_75:
        /*000c*/ 	.word	0x00000000
        /*0010*/ 	.short	0x0000
        /*0012*/ 	.short	0x0000
        /*0014*/ 	.byte	0x00, 0xf5, 0x21, 0x00


	//----- nvinfo : EIATTR_SPARSE_MMA_MASK
	.align		4
.L_76:
        /*0018*/ 	.byte	0x03, 0x50
        /*001a*/ 	.short	0x0000


	//----- nvinfo : EIATTR_MAXREG_COUNT
	.align		4
        /*001c*/ 	.byte	0x03, 0x1b
        /*001e*/ 	.short	0x00ff


	//----- nvinfo : EIATTR_EXTERNS
	.align		4
        /*0020*/ 	.byte	0x04, 0x0f
        /*0022*/ 	.short	(.L_78 - .L_77)


	//   ....[0]....
	.align		4
.L_77:
        /*0024*/ 	.word	index@(vprintf)


	//----- nvinfo : EIATTR_MERCURY_ISA_VERSION
	.align		4
.L_78:
        /*0028*/ 	.byte	0x03, 0x5f
        /*002a*/ 	.short	0x0101


	//----- nvinfo : EIATTR_VRC_CTA_INIT_COUNT
	.align		4
        /*002c*/ 	.byte	0x02, 0x4a
	.zero		1
	.zero		1


	//----- nvinfo : EIATTR_SYSCALL_OFFSETS
	.align		4
        /*0030*/ 	.byte	0x04, 0x46
        /*0032*/ 	.short	(.L_80 - .L_79)


	//   ....[0]....
.L_79:
        /*0034*/ 	.word	0x00000120


	//   ....[1]....
        /*0038*/ 	.word	0x00000390


	//   ....[2]....
        /*003c*/ 	.word	0x000004a0


	//   ....[3]....
        /*0040*/ 	.word	0x00000580


	//   ....[4]....
        /*0044*/ 	.word	0x00000660


	//   ....[5]....
        /*0048*/ 	.word	0x00000740


	//   ....[6]....
        /*004c*/ 	.word	0x00000820


	//   ....[7]....
        /*0050*/ 	.word	0x00000900


	//   ....[8]....
        /*0054*/ 	.word	0x000009e0


	//   ....[9]....
        /*0058*/ 	.word	0x00000ac0


	//   ....[10]....
        /*005c*/ 	.word	0x00000ba0


	//   ....[11]....
        /*0060*/ 	.word	0x00000c80


	//   ....[12]....
        /*0064*/ 	.word	0x00000d60


	//   ....[13]....
        /*0068*/ 	.word	0x00000e40


	//   ....[14]....
        /*006c*/ 	.word	0x00000f20


	//   ....[15]....
        /*0070*/ 	.word	0x00001000


	//   ....[16]....
        /*0074*/ 	.word	0x000010e0


	//   ....[17]....
        /*0078*/ 	.word	0x000012d0


	//   ....[18]....
        /*007c*/ 	.word	0x000013b0


	//   ....[19]....
        /*0080*/ 	.word	0x00001490


	//   ....[20]....
        /*0084*/ 	.word	0x00001570


	//   ....[21]....
        /*0088*/ 	.word	0x00001650


	//   ....[22]....
        /*008c*/ 	.word	0x00001730


	//   ....[23]....
        /*0090*/ 	.word	0x00001810


	//   ....[24]....
        /*0094*/ 	.word	0x000018f0


	//   ....[25]....
        /*0098*/ 	.word	0x00001aa0


	//   ....[26]....
        /*009c*/ 	.word	0x00001b80


	//   ....[27]....
        /*00a0*/ 	.word	0x00001c60


	//   ....[28]....
        /*00a4*/ 	.word	0x00001d40


	//   ....[29]....
        /*00a8*/ 	.word	0x00001ef0


	//   ....[30]....
        /*00ac*/ 	.word	0x00001fc0


	//----- nvinfo : EIATTR_EXIT_INSTR_OFFSETS
	.align		4
.L_80:
        /*00b0*/ 	.byte	0x04, 0x1c
        /*00b2*/ 	.short	(.L_82 - .L_81)


	//   ....[0]....
.L_81:
        /*00b4*/ 	.word	0x00000090


	//   ....[1]....
        /*00b8*/ 	.word	0x00001fd0


	//----- nvinfo : EIATTR_CRS_STACK_SIZE
	.align		4
.L_82:
        /*00bc*/ 	.byte	0x04, 0x1e
        /*00be*/ 	.short	(.L_84 - .L_83)
.L_83:
        /*00c0*/ 	.word	0x00000000


	//----- nvinfo : EIATTR_CBANK_PARAM_SIZE
	.align		4
.L_84:
        /*00c4*/ 	.byte	0x03, 0x19
        /*00c6*/ 	.short	0x0008


	//----- nvinfo : EIATTR_PARAM_CBANK
	.align		4
        /*00c8*/ 	.byte	0x04, 0x0a
        /*00ca*/ 	.short	(.L_86 - .L_85)
	.align		4
.L_85:
        /*00cc*/ 	.word	index@(.nv.constant0._Z16call_printVectorPN4simt10containers6vectorIdNS_17managed_allocatorIdEEEE)
        /*00d0*/ 	.short	0x0380
        /*00d2*/ 	.short	0x0008


	//----- nvinfo : EIATTR_SW_WAR
	.align		4
.L_86:
        /*00d4*/ 	.byte	0x04, 0x36
        /*00d6*/ 	.short	(.L_88 - .L_87)
.L_87:
        /*00d8*/ 	.word	0x00000008
.L_88:


//--------------------- .nv.callgraph             --------------------------
	.section	.nv.callgraph,"",@"SHT_CUDA_CALLGRAPH"
	.align	4
	.sectionentsize	8
	.align		4
        /*0000*/ 	.word	0x00000000
	.align		4
        /*0004*/ 	.word	0xffffffff
	.align		4
        /*0008*/ 	.word	index@(_Z10printArrayIdEvPT_m)
	.align		4
        /*000c*/ 	.word	index@(vprintf)
	.align		4
        /*0010*/ 	.word	index@(_Z20call_printVector_refRN4simt10containers6vectorIdNS_17managed_allocatorIdEEEE)
	.align		4
        /*0014*/ 	.word	index@(vprintf)
	.align		4
        /*0018*/ 	.word	index@(_Z16call_printVectorPN4simt10containers6vectorIdNS_17managed_allocatorIdEEEE)
	.align		4
        /*001c*/ 	.word	index@(vprintf)
	.align		4
        /*0020*/ 	.word	0x00000000
	.align		4
        /*0024*/ 	.word	0xfffffffe
	.align		4
        /*0028*/ 	.word	0x00000000
	.align		4
        /*002c*/ 	.word	0xfffffffd
	.align		4
        /*0030*/ 	.word	0x00000000
	.align		4
        /*0034*/ 	.word	0xfffffffc


//--------------------- .nv.constant4             --------------------------
	.section	.nv.constant4,"a",@progbits
	.align	8
	.align		8
.nv.constant4:
        /*0000*/ 	.dword	vprintf
	.align		8
        /*0008*/ 	.dword	$str
	.align		8
        /*0010*/ 	.dword	$str$1
	.align		8
        /*0018*/ 	.dword	$str$2


//--------------------- .text._Z10printArrayIdEvPT_m --------------------------
	.section	.text._Z10printArrayIdEvPT_m,"ax",@progbits
	.align	128
        .global         _Z10printArrayIdEvPT_m
        .type           _Z10printArrayIdEvPT_m,@function
        .size           _Z10printArrayIdEvPT_m,(.L_x_123 - _Z10printArrayIdEvPT_m)
        .other          _Z10printArrayIdEvPT_m,@"STO_CUDA_ENTRY STV_DEFAULT"
_Z10printArrayIdEvPT_m:
.text._Z10printArrayIdEvPT_m:
[----:B------:R-:W0:Y:S01]  /*0000*/  LDC R1, c[0x0][0x37c] ;  /* 0x0000df00ff017b82 */ /* 0x000e220000000800 */
[----:B------:R-:W1:Y:S07]  /*0010*/  S2R R0, SR_TID.X ;  /* 0x0000000000007919 */ /* 0x000e6e0000002100 */
[----:B------:R-:W1:Y:S01]  /*0020*/  S2UR UR6, SR_CTAID.X ;  /* 0x00000000000679c3 */ /* 0x000e620000002500 */
[----:B------:R-:W2:Y:S01]  /*0030*/  LDCU UR4, c[0x0][0x2f8] ;  /* 0x00005f00ff0477ac */ /* 0x000ea20008000800 */
[----:B0-----:R-:W-:Y:S01]  /*0040*/  VIADD R1, R1, 0xfffffff8 ;  /* 0xfffffff801017836 */ /* 0x001fe20000000000 */
[----:B------:R-:W0:Y:S04]  /*0050*/  LDCU UR5, c[0x0][0x2fc] ;  /* 0x00005f80ff0577ac */ /* 0x000e280008000800 */
[----:B--2---:R-:W-:-:S05]  /*0060*/  IADD3 R18, P1, PT, R1, UR4, RZ ;  /* 0x0000000401127c10 */ /* 0x004fca000ff3e0ff */
[----:B0-----:R-:W-:Y:S01]  /*0070*/  IMAD.X R2, RZ, RZ, UR5, P1 ;  /* 0x00000005ff027e24 */ /* 0x001fe200088e06ff */
[----:B-1----:R-:W-:-:S13]  /*0080*/  LOP3.LUT P0, RZ, R0, UR6, RZ, 0xfc, !PT ;  /* 0x0000000600ff7c12 */ /* 0x002fda000f80fcff */
[----:B------:R-:W-:Y:S05]  /*0090*/  @P0 EXIT ;  /* 0x000000000000094d */ /* 0x000fea0003800000 */
[----:B------:R-:W-:Y:S01]  /*00a0*/  MOV R0, 0x0 ;  /* 0x0000000000007802 */ /* 0x000fe20000000f00 */
[----:B------:R-:W0:Y:S01]  /*00b0*/  LDCU.64 UR4, c[0x4][0x8] ;  /* 0x01000100ff0477ac */ /* 0x000e220008000a00 */
[----:B------:R-:W-:Y:S02]  /*00c0*/  CS2R R6, SRZ ;  /* 0x0000000000067805 */ /* 0x000fe4000001ff00 */
[----:B------:R1:W2:Y:S01]  /*00d0*/  LDC.64 R8, c[0x4][R0] ;  /* 0x0100000000087b82 */ /* 0x0002a20000000a00 */
[----:B0-----:R-:W-:Y:S02]  /*00e0*/  IMAD.U32 R4, RZ, RZ, UR4 ;  /* 0x00000004ff047e24 */ /* 0x001fe4000f8e00ff */
[----:B-1----:R-:W-:-:S07]  /*00f0*/  IMAD.U32 R5, RZ, RZ, UR5 ;  /* 0x00000005ff057e24 */ /* 0x002fce000f8e00ff */
[----:B------:R-:W-:-:S07]  /*0100*/  LEPC R20, `(.L_x_0) ;  /* 0x000000001014794e */ /* 0x000fce0000000000 */
[----:B--2---:R-:W-:Y:S05]  /*0110*/  CALL.ABS.NOINC R8 ;  /* 0x0000000008007343 */ /* 0x004fea0003c00000 */
.L_x_0:
[----:B------:R-:W0:Y:S02]  /*0120*/  LDCU.64 UR6, c[0x0][0x388] ;  /* 0x00007100ff0677ac */ /* 0x000e240008000a00 */
[----:B0-----:R-:W-:-:S04]  /*0130*/  UISETP.NE.U32.AND UP0, UPT, UR6, URZ, UPT ;  /* 0x000000ff0600728c */ /* 0x001fc8000bf05070 */
[----:B------:R-:W-:-:S09]  /*0140*/  UISETP.NE.AND.EX UP0, UPT, UR7, URZ, UPT, UP0 ;  /* 0x000000ff0700728c */ /* 0x000fd2000bf05300 */
[----:B------:R-:W-:Y:S05]  /*0150*/  BRA.U !UP0, `(.L_x_1) ;  /* 0x0000001d08dc7547 */ /* 0x000fea000b800000 */
[----:B------:R-:W0:Y:S01]  /*0160*/  LDC.64 R28, c[0x0][0x358] ;  /* 0x0000d600ff1c7b82 */ /* 0x000e220000000a00 */
[----:B------:R-:W-:Y:S01]  /*0170*/  UISETP.GE.U32.AND UP0, UPT, UR6, 0x10, UPT ;  /* 0x000000100600788c */ /* 0x000fe2000bf06070 */
[----:B------:R-:W-:Y:S02]  /*0180*/  IMAD.MOV.U32 R23, RZ, RZ, RZ ;  /* 0x000000ffff177224 */ /* 0x000fe400078e00ff */
[----:B------:R-:W-:Y:S01]  /*0190*/  IMAD.MOV.U32 R24, RZ, RZ, RZ ;  /* 0x000000ffff187224 */ /* 0x000fe200078e00ff */
[----:B------:R-:W-:-:S09]  /*01a0*/  UISETP.GE.U32.AND.EX UP0, UPT, UR7, URZ, UPT, UP0 ;  /* 0x000000ff0700728c */ /* 0x000fd2000bf06100 */
[----:B------:R-:W-:Y:S05]  /*01b0*/  BRA.U !UP0, `(.L_x_2) ;  /* 0x0000000d08687547 */ /* 0x000fea000b800000 */
[----:B------:R-:W1:Y:S01]  /*01c0*/  LDCU.64 UR4, c[0x0][0x380] ;  /* 0x00007000ff0477ac */ /* 0x000e620008000a00 */
[----:B------:R-:W-:Y:S01]  /*01d0*/  BSSY.RECONVERGENT B6, `(.L_x_2) ;  /* 0x00000d8000067945 */ /* 0x000fe20003800200 */
[----:B------:R-:W2:Y:S01]  /*01e0*/  LDCU UR7, c[0x0][0x38c] ;  /* 0x00007180ff0777ac */ /* 0x000ea20008000800 */
[----:B------:R-:W-:-:S06]  /*01f0*/  ULOP3.LUT UR6, UR6, 0xfffffff0, URZ, 0xc0, !UPT ;  /* 0xfffffff006067892 */ /* 0x000fcc000f8ec0ff */
[----:B------:R-:W-:Y:S02]  /*0200*/  IMAD.U32 R23, RZ, RZ, UR6 ;  /* 0x00000006ff177e24 */ /* 0x000fe4000f8e00ff */
[----:B------:R-:W-:Y:S01]  /*0210*/  IMAD.U32 R25, RZ, RZ, UR6 ;  /* 0x00000006ff197e24 */ /* 0x000fe2000f8e00ff */
[----:B-1----:R-:W-:-:S04]  /*0220*/  UIADD3 UR4, UP0, UPT, UR4, 0x40, URZ ;  /* 0x0000004004047890 */ /* 0x002fc8000ff1e0ff */
[----:B------:R-:W-:Y:S01]  /*0230*/  UIADD3.X UR5, UPT, UPT, URZ, UR5, URZ, UP0, !UPT ;  /* 0x00000005ff057290 */ /* 0x000fe200087fe4ff */
[----:B--2---:R-:W-:Y:S02]  /*0240*/  IMAD.U32 R24, RZ, RZ, UR7 ;  /* 0x00000007ff187e24 */ /* 0x004fe4000f8e00ff */
[----:B------:R-:W-:Y:S02]  /*0250*/  IMAD.U32 R26, RZ, RZ, UR7 ;  /* 0x00000007ff1a7e24 */ /* 0x000fe4000f8e00ff */
[----:B------:R-:W-:Y:S02]  /*0260*/  IMAD.U32 R16, RZ, RZ, UR4 ;  /* 0x00000004ff107e24 */ /* 0x000fe4000f8e00ff */
[----:B------:R-:W-:-:S07]  /*0270*/  IMAD.U32 R17, RZ, RZ, UR5 ;  /* 0x00000005ff117e24 */ /* 0x000fce000f8e00ff */
.L_x_19:
[----:B0-----:R-:W-:Y:S02]  /*0280*/  R2UR UR4, R28 ;  /* 0x000000001c0472ca */ /* 0x001fe400000e0000 */
[----:B------:R-:W-:-:S13]  /*0290*/  R2UR UR5, R29 ;  /* 0x000000001d0572ca */ /* 0x000fda00000e0000 */
[----:B------:R-:W2:Y:S01]  /*02a0*/  LDG.E.64 R10, desc[UR4][R16.64+-0x40] ;  /* 0xffffc004100a7981 */ /* 0x000ea2000c1e1b00 */
[----:B------:R-:W0:Y:S01]  /*02b0*/  LDCU UR4, c[0x0][0x2f8] ;  /* 0x00005f00ff0477ac */ /* 0x000e220008000800 */
[----:B------:R-:W-:Y:S01]  /*02c0*/  MOV R8, 0x0 ;  /* 0x0000000000087802 */ /* 0x000fe20000000f00 */
[----:B------:R-:W-:Y:S01]  /*02d0*/  IMAD.MOV.U32 R6, RZ, RZ, R18 ;  /* 0x000000ffff067224 */ /* 0x000fe200078e0012 */
[----:B------:R-:W-:Y:S01]  /*02e0*/  IADD3 R25, P0, PT, R25, -0x10, RZ ;  /* 0xfffffff019197810 */ /* 0x000fe20007f1e0ff */
[----:B------:R-:W-:-:S03]  /*02f0*/  IMAD.MOV.U32 R7, RZ, RZ, R2 ;  /* 0x000000ffff077224 */ /* 0x000fc600078e0002 */
[----:B------:R-:W1:Y:S01]  /*0300*/  LDC.64 R8, c[0x4][R8] ;  /* 0x0100000008087b82 */ /* 0x000e620000000a00 */
[----:B------:R-:W-:Y:S02]  /*0310*/  IADD3.X R26, PT, PT, R26, -0x1, RZ, P0, !PT ;  /* 0xffffffff1a1a7810 */ /* 0x000fe400007fe4ff */
[----:B------:R-:W-:-:S04]  /*0320*/  ISETP.NE.U32.AND P0, PT, R25, RZ, PT ;  /* 0x000000ff1900720c */ /* 0x000fc80003f05070 */
[----:B------:R-:W-:Y:S01]  /*0330*/  ISETP.NE.AND.EX P0, PT, R26, RZ, PT, P0 ;  /* 0x000000ff1a00720c */ /* 0x000fe20003f05300 */
[----:B0-----:R-:W-:Y:S01]  /*0340*/  VIADD R19, R18, -UR4 ;  /* 0x8000000412137c36 */ /* 0x001fe20008000000 */
[----:B------:R-:W0:Y:S02]  /*0350*/  LDCU.64 UR4, c[0x4][0x10] ;  /* 0x01000200ff0477ac */ /* 0x000e240008000a00 */
[----:B------:R-:W-:Y:S01]  /*0360*/  P2R R27, PR, RZ, 0x1 ;  /* 0x00000001ff1b7803 */ /* 0x000fe20000000000 */
[----:B0-----:R-:W-:Y:S02]  /*0370*/  IMAD.U32 R4, RZ, RZ, UR4 ;  /* 0x00000004ff047e24 */ /* 0x001fe4000f8e00ff */
[----:B------:R-:W-:Y:S01]  /*0380*/  IMAD.U32 R5, RZ, RZ, UR5 ;  /* 0x00000005ff057e24 */ /* 0x000fe2000f8e00ff */
[----:B-12---:R0:W-:Y:S06]  /*0390*/  STL.64 [R19], R10 ;  /* 0x0000000a13007387 */ /* 0x0061ec0000100a00 */
[----:B------:R-:W-:-:S07]  /*03a0*/  LEPC R20, `(.L_x_3) ;  /* 0x000000001014794e */ /* 0x000fce0000000000 */
[----:B0-----:R-:W-:Y:S05]  /*03b0*/  CALL.ABS.NOINC R8 ;  /* 0x0000000008007343 */ /* 0x001fea0003c00000 */
.L_x_3:
[----:B------:R-:W-:Y:S02]  /*03c0*/  R2UR UR4, R28 ;  /* 0x000000001c0472ca */ /* 0x000fe400000e0000 */
[----:B------:R-:W-:-:S13]  /*03d0*/  R2UR UR5, R29 ;  /* 0x000000001d0572ca */ /* 0x000fda00000e0000 */
[----:B------:R-:W2:Y:S01]  /*03e0*/  LDG.E.64 R10, desc[UR4][R16.64+-0x38] ;  /* 0xffffc804100a7981 */ /* 0x000ea2000c1e1b00 */
[----:B------:R-:W-:Y:S01]  /*03f0*/  MOV R22, 0x0 ;  /* 0x0000000000167802 */ /* 0x000fe20000000f00 */
[----:B------:R-:W0:Y:S01]  /*0400*/  LDCU.64 UR4, c[0x4][0x10] ;  /* 0x01000200ff0477ac */ /* 0x000e220008000a00 */
[----:B------:R-:W-:Y:S02]  /*0410*/  IMAD.MOV.U32 R6, RZ, RZ, R18 ;  /* 0x000000ffff067224 */ /* 0x000fe400078e0012 */
[----:B------:R1:W3:Y:S01]  /*0420*/  LDC.64 R8, c[0x4][R22] ;  /* 0x0100000016087b82 */ /* 0x0002e20000000a00 */
[----:B------:R-:W-:Y:S02]  /*0430*/  IMAD.MOV.U32 R7, RZ, RZ, R2 ;  /* 0x000000ffff077224 */ /* 0x000fe400078e0002 */
[----:B0-----:R-:W-:Y:S02]  /*0440*/  IMAD.U32 R4, RZ, RZ, UR4 ;  /* 0x00000004ff047e24 */ /* 0x001fe4000f8e00ff */
[----:B------:R-:W-:Y:S01]  /*0450*/  IMAD.U32 R5, RZ, RZ, UR5 ;  /* 0x00000005ff057e24 */ /* 0x000fe2000f8e00ff */
[----:B--23--:R1:W-:Y:S06]  /*0460*/  STL.64 [R19], R10 ;  /* 0x0000000a13007387 */ /* 0x00c3ec0000100a00 */
[----:B------:R-:W-:-:S07]  /*0470*/  LEPC R20, `(.L_x_4) ;  /* 0x000000001014794e */ /* 0x000fce0000000000 */
[----:B-1----:R-:W-:Y:S05]  /*0480*/  CALL.ABS.NOINC R8 ;  /* 0x0000000008007343 */ /* 0x002fea0003c00000 */
.L_x_4:
[----:B------:R-:W-:Y:S02]  /*0490*/  R2UR UR4, R28 ;  /* 0x000000001c0472ca */ /* 0x000fe400000e0000 */
[----:B------:R-:W-:-:S13]  /*04a0*/  R2UR UR5, R29 ;  /* 0x000000001d0572ca */ /* 0x000fda00000e0000 */
[----:B------:R-:W2:Y:S01]  /*04b0*/  LDG.E.64 R10, desc[UR4][R16.64+-0x30] ;  /* 0xffffd004100a7981 */ /* 0x000ea2000c1e1b00 */
[----:B------:R0:W1:Y:S01]  /*04c0*/  LDC.64 R8, c[0x4][R22] ;  /* 0x0100000016087b82 */ /* 0x0000620000000a00 */
[----:B------:R-:W3:Y:S01]  /*04d0*/  LDCU.64 UR4, c[0x4][0x10] ;  /* 0x01000200ff0477ac */ /* 0x000ee20008000a00 */
[----:B------:R-:W-:Y:S02]  /*04e0*/  IMAD.MOV.U32 R6, RZ, RZ, R18 ;  /* 0x000000ffff067224 */ /* 0x000fe400078e0012 */
[----:B------:R-:W-:Y:S02]  /*04f0*/  IMAD.MOV.U32 R7, RZ, RZ, R2 ;  /* 0x000000ffff077224 */ /* 0x000fe400078e0002 */
[----:B---3--:R-:W-:Y:S02]  /*0500*/  IMAD.U32 R4, RZ, RZ, UR4 ;  /* 0x00000004ff047e24 */ /* 0x008fe4000f8e00ff */
[----:B------:R-:W-:Y:S01]  /*0510*/  IMAD.U32 R5, RZ, RZ, UR5 ;  /* 0x00000005ff057e24 */ /* 0x000fe2000f8e00ff */
[----:B-12---:R0:W-:Y:S06]  /*0520*/  STL.64 [R19], R10 ;  /* 0x0000000a13007387 */ /* 0x0061ec0000100a00 */
[----:B------:R-:W-:-:S07]  /*0530*/  LEPC R20, `(.L_x_5) ;  /* 0x000000001014794e */ /* 0x000fce0000000000 */
[----:B0-----:R-:W-:Y:S05]  /*0540*/  CALL.ABS.NOINC R8 ;  /* 0x0000000008007343 */ /* 0x001fea0003c00000 */
.L_x_5:
        /* <DEDUP_REMOVED lines=12> */
.L_x_6:
        /* <DEDUP_REMOVED lines=12> */
.L_x_7:
        /* <DEDUP_REMOVED lines=12> */
.L_x_8:
        /* <DEDUP_REMOVED lines=12> */
.L_x_9:
        /* <DEDUP_REMOVED lines=12> */
.L_x_10:
        /* <DEDUP_REMOVED lines=12> */
.L_x_11:
        /* <DEDUP_REMOVED lines=12> */
.L_x_12:
        /* <DEDUP_REMOVED lines=12> */
.L_x_13:
        /* <DEDUP_REMOVED lines=12> */
.L_x_14:
        /* <DEDUP_REMOVED lines=12> */
.L_x_15:
        /* <DEDUP_REMOVED lines=12> */
.L_x_16:
        /* <DEDUP_REMOVED lines=12> */
.L_x_17:
        /* <DEDUP_REMOVED lines=12> */
.L_x_18:
[----:B------:R-:W-:Y:S02]  /*0f10*/  ISETP.NE.AND P6, PT, R27, RZ, PT ;  /* 0x000000ff1b00720c */ /* 0x000fe40003fc5270 */
[----:B------:R-:W-:-:S05]  /*0f20*/  IADD3 R16, P0, PT, R16, 0x80, RZ ;  /* 0x0000008010107810 */ /* 0x000fca0007f1e0ff */
[----:B------:R-:W-:-:S06]  /*0f30*/  IMAD.X R17, RZ, RZ, R17, P0 ;  /* 0x000000ffff117224 */ /* 0x000fcc00000e0611 */
[----:B------:R-:W-:Y:S05]  /*0f40*/  @P6 BRA `(.L_x_19) ;  /* 0xfffffff000cc6947 */ /* 0x000fea000383ffff */
[----:B------:R-:W-:Y:S05]  /*0f50*/  BSYNC.RECONVERGENT B6 ;  /* 0x0000000000067941 */ /* 0x000fea0003800200 */
.L_x_2:
[----:B------:R-:W1:Y:S01]  /*0f60*/  LDC R19, c[0x0][0x388] ;  /* 0x0000e200ff137b82 */ /* 0x000e620000000800 */
[----:B------:R-:W-:Y:S01]  /*0f70*/  BSSY.RECONVERGENT B6, `(.L_x_1) ;  /* 0x0000115000067945 */ /* 0x000fe20003800200 */
[----:B-1----:R-:W-:-:S04]  /*0f80*/  LOP3.LUT R0, R19, 0xf, RZ, 0xc0, !PT ;  /* 0x0000000f13007812 */ /* 0x002fc800078ec0ff */
[----:B------:R-:W-:-:S04]  /*0f90*/  ISETP.NE.U32.AND P0, PT, R0, RZ, PT ;  /* 0x000000ff0000720c */ /* 0x000fc80003f05070 */
[----:B------:R-:W-:-:S13]  /*0fa0*/  ISETP.NE.AND.EX P0, PT, RZ, RZ, PT, P0 ;  /* 0x000000ffff00720c */ /* 0x000fda0003f05300 */
[----:B------:R-:W-:Y:S05]  /*0fb0*/  @!P0 BRA `(.L_x_20) ;  /* 0x0000001000408947 */ /* 0x000fea0003800000 */
[----:B------:R-:W-:Y:S02]  /*0fc0*/  ISETP.GE.U32.AND P0, PT, R0, 0x8, PT ;  /* 0x000000080000780c */ /* 0x000fe40003f06070 */
[----:B------:R-:W-:Y:S02]  /*0fd0*/  LOP3.LUT R19, R19, 0x7, RZ, 0xc0, !PT ;  /* 0x0000000713137812 */ /* 0x000fe400078ec0ff */
[----:B------:R-:W-:-:S13]  /*0fe0*/  ISETP.GE.U32.AND.EX P0, PT, RZ, RZ, PT, P0 ;  /* 0x000000ffff00720c */ /* 0x000fda0003f06100 */
[----:B------:R-:W-:Y:S05]  /*0ff0*/  @!P0 BRA `(.L_x_21) ;  /* 0x0000000800648947 */ /* 0x000fea0003800000 */
[----:B------:R-:W1:Y:S01]  /*1000*/  LDCU.64 UR4, c[0x0][0x380] ;  /* 0x00007000ff0477ac */ /* 0x000e620008000a00 */
[----:B------:R-:W-:Y:S01]  /*1010*/  IMAD.SHL.U32 R17, R23, 0x8, RZ ;  /* 0x0000000817117824 */ /* 0x000fe200078e00ff */
[----:B0-----:R-:W-:Y:S02]  /*1020*/  R2UR UR6, R28 ;  /* 0x000000001c0672ca */ /* 0x001fe400000e0000 */
[----:B------:R-:W-:Y:S02]  /*1030*/  R2UR UR7, R29 ;  /* 0x000000001d0772ca */ /* 0x000fe400000e0000 */
[----:B------:R-:W-:Y:S02]  /*1040*/  SHF.L.U64.HI R24, R23, 0x3, R24 ;  /* 0x0000000317187819 */ /* 0x000fe40000010218 */
[----:B-1----:R-:W-:-:S04]  /*1050*/  IADD3 R10, P0, PT, R17, UR4, RZ ;  /* 0x00000004110a7c10 */ /* 0x002fc8000ff1e0ff */
[----:B------:R-:W-:Y:S01]  /*1060*/  IADD3.X R11, PT, PT, R24, UR5, RZ, P0, !PT ;  /* 0x00000005180b7c10 */ /* 0x000fe200087fe4ff */
[----:B------:R-:W0:Y:S05]  /*1070*/  LDCU.64 UR4, c[0x4][0x10] ;  /* 0x01000200ff0477ac */ /* 0x000e2a0008000a00 */
[----:B------:R-:W2:Y:S01]  /*1080*/  LDG.E.64 R10, desc[UR6][R10.64] ;  /* 0x000000060a0a7981 */ /* 0x000ea2000c1e1b00 */
[----:B------:R-:W-:Y:S01]  /*1090*/  MOV R16, 0x0 ;  /* 0x0000000000107802 */ /* 0x000fe20000000f00 */
[----:B------:R-:W-:Y:S02]  /*10a0*/  IMAD.MOV.U32 R6, RZ, RZ, R18 ;  /* 0x000000ffff067224 */ /* 0x000fe400078e0012 */
[----:B------:R-:W-:Y:S01]  /*10b0*/  IMAD.MOV.U32 R7, RZ, RZ, R2 ;  /* 0x000000ffff077224 */ /* 0x000fe200078e0002 */
[----:B------:R1:W3:Y:S01]  /*10c0*/  LDC.64 R8, c[0x4][R16] ;  /* 0x0100000010087b82 */ /* 0x0002e20000000a00 */
[----:B0-----:R-:W-:-:S02]  /*10d0*/  IMAD.U32 R4, RZ, RZ, UR4 ;  /* 0x00000004ff047e24 */ /* 0x001fc4000f8e00ff */
[----:B------:R-:W-:Y:S01]  /*10e0*/  IMAD.U32 R5, RZ, RZ, UR5 ;  /* 0x00000005ff057e24 */ /* 0x000fe2000f8e00ff */
[----:B--23--:R1:W-:Y:S06]  /*10f0*/  STL.64 [R1], R10 ;  /* 0x0000000a01007387 */ /* 0x00c3ec0000100a00 */
[----:B------:R-:W-:-:S07]  /*1100*/  LEPC R20, `(.L_x_22) ;  /* 0x000000001014794e */ /* 0x000fce0000000000 */
[----:B-1----:R-:W-:Y:S05]  /*1110*/  CALL.ABS.NOINC R8 ;  /* 0x0000000008007343 */ /* 0x002fea0003c00000 */
.L_x_22:
[----:B------:R-:W0:Y:S01]  /*1120*/  LDCU.64 UR4, c[0x0][0x380] ;  /* 0x00007000ff0477ac */ /* 0x000e220008000a00 */
[----:B------:R-:W-:Y:S02]  /*1130*/  IADD3 R10, P0, PT, R17, 0x8, RZ ;  /* 0x00000008110a7810 */ /* 0x000fe40007f1e0ff */
[----:B------:R-:W-:Y:S02]  /*1140*/  R2UR UR6, R28 ;  /* 0x000000001c0672ca */ /* 0x000fe400000e0000 */
[----:B------:R-:W-:Y:S01]  /*1150*/  LOP3.LUT R10, R10, 0xfffffff8, RZ, 0xc0, !PT ;  /* 0xfffffff80a0a7812 */ /* 0x000fe200078ec0ff */
[----:B------:R-:W-:Y:S01]  /*1160*/  IMAD.X R0, RZ, RZ, R24, P0 ;  /* 0x000000ffff007224 */ /* 0x000fe200000e0618 */
[----:B------:R-:W-:-:S04]  /*1170*/  R2UR UR7, R29 ;  /* 0x000000001d0772ca */ /* 0x000fc800000e0000 */
[----:B------:R-:W-:Y:S02]  /*1180*/  LOP3.LUT R0, R0, 0x7, RZ, 0xc0, !PT ;  /* 0x0000000700007812 */ /* 0x000fe400078ec0ff */
[----:B0-----:R-:W-:-:S04]  /*1190*/  IADD3 R10, P0, PT, R10, UR4, RZ ;  /* 0x000000040a0a7c10 */ /* 0x001fc8000ff1e0ff */
[----:B------:R-:W-:Y:S01]  /*11a0*/  IADD3.X R11, PT, PT, R0, UR5, RZ, P0, !PT ;  /* 0x00000005000b7c10 */ /* 0x000fe200087fe4ff */
[----:B------:R0:W1:Y:S01]  /*11b0*/  LDC.64 R8, c[0x4][R16] ;  /* 0x0100000010087b82 */ /* 0x0000620000000a00 */
[----:B------:R-:W2:Y:S04]  /*11c0*/  LDCU.64 UR4, c[0x4][0x10] ;  /* 0x01000200ff0477ac */ /* 0x000ea80008000a00 */
[----:B------:R-:W3:Y:S01]  /*11d0*/  LDG.E.64 R10, desc[UR6][R10.64] ;  /* 0x000000060a0a7981 */ /* 0x000ee2000c1e1b00 */
[----:B------:R-:W-:Y:S02]  /*11e0*/  IMAD.MOV.U32 R6, RZ, RZ, R18 ;  /* 0x000000ffff067224 */ /* 0x000fe400078e0012 */
[----:B------:R-:W-:Y:S02]  /*11f0*/  IMAD.MOV.U32 R7, RZ, RZ, R2 ;  /* 0x000000ffff077224 */ /* 0x000fe400078e0002 */
[----:B--2---:R-:W-:-:S02]  /*1200*/  IMAD.U32 R4, RZ, RZ, UR4 ;  /* 0x00000004ff047e24 */ /* 0x004fc4000f8e00ff */
[----:B------:R-:W-:Y:S01]  /*1210*/  IMAD.U32 R5, RZ, RZ, UR5 ;  /* 0x00000005ff057e24 */ /* 0x000fe2000f8e00ff */
[----:B-1-3--:R0:W-:Y:S06]  /*1220*/  STL.64 [R1], R10 ;  /* 0x0000000a01007387 */ /* 0x00a1ec0000100a00 */
[----:B------:R-:W-:-:S07]  /*1230*/  LEPC R20, `(.L_x_23) ;  /* 0x000000001014794e */ /* 0x000fce0000000000 */
[----:B0-----:R-:W-:Y:S05]  /*1240*/  CALL.ABS.NOINC R8 ;  /* 0x0000000008007343 */ /* 0x001fea0003c00000 */
.L_x_23:
        /* <DEDUP_REMOVED lines=19> */
.L_x_24:
        /* <DEDUP_REMOVED lines=19> */
.L_x_25:
        /* <DEDUP_REMOVED lines=19> */
.L_x_26:
        /* <DEDUP_REMOVED lines=19> */
.L_x_27:
        /* <DEDUP_REMOVED lines=19> */
.L_x_28:
        /* <DEDUP_REMOVED lines=9> */
[----:B------:R-:W0:Y:S01]  /*18d0*/  LDC.64 R16, c[0x4][R16] ;  /* 0x0100000010107b82 */ /* 0x000e220000000a00 */
[----:B------:R-:W1:Y:S04]  /*18e0*/  LDCU.64 UR4, c[0x4][0x10] ;  /* 0x01000200ff0477ac */ /* 0x000e680008000a00 */
[----:B------:R-:W2:Y:S01]  /*18f0*/  LDG.E.64 R8, desc[UR6][R8.64] ;  /* 0x0000000608087981 */ /* 0x000ea2000c1e1b00 */
[----:B------:R-:W-:Y:S02]  /*1900*/  IMAD.MOV.U32 R6, RZ, RZ, R18 ;  /* 0x000000ffff067224 */ /* 0x000fe400078e0012 */
[----:B------:R-:W-:Y:S02]  /*1910*/  IMAD.MOV.U32 R7, RZ, RZ, R2 ;  /* 0x000000ffff077224 */ /* 0x000fe400078e0002 */
[----:B-1----:R-:W-:-:S02]  /*1920*/  IMAD.U32 R4, RZ, RZ, UR4 ;  /* 0x00000004ff047e24 */ /* 0x002fc4000f8e00ff */
[----:B------:R-:W-:Y:S01]  /*1930*/  IMAD.U32 R5, RZ, RZ, UR5 ;  /* 0x00000005ff057e24 */ /* 0x000fe2000f8e00ff */
[----:B0-2---:R1:W-:Y:S06]  /*1940*/  STL.64 [R1], R8 ;  /* 0x0000000801007387 */ /* 0x0053ec0000100a00 */
[----:B------:R-:W-:-:S07]  /*1950*/  LEPC R20, `(.L_x_29) ;  /* 0x000000001014794e */ /* 0x000fce0000000000 */
[----:B-1----:R-:W-:Y:S05]  /*1960*/  CALL.ABS.NOINC R16 ;  /* 0x0000000010007343 */ /* 0x002fea0003c00000 */
.L_x_29:
[----:B------:R-:W-:Y:S02]  /*1970*/  VIADD R23, R23, 0x8 ;  /* 0x0000000817177836 */ /* 0x000fe40000000000 */
[----:B------:R-:W-:-:S07]  /*1980*/  IMAD.MOV.U32 R24, RZ, RZ, RZ ;  /* 0x000000ffff187224 */ /* 0x000fce00078e00ff */
.L_x_21:
[----:B------:R-:W-:-:S04]  /*1990*/  ISETP.NE.U32.AND P0, PT, R19, RZ, PT ;  /* 0x000000ff1300720c */ /* 0x000fc80003f05070 */
[----:B------:R-:W-:-:S13]  /*19a0*/  ISETP.NE.AND.EX P0, PT, RZ, RZ, PT, P0 ;  /* 0x000000ffff00720c */ /* 0x000fda0003f05300 */
[----:B------:R-:W-:Y:S05]  /*19b0*/  @!P0 BRA `(.L_x_20) ;  /* 0x0000000400c08947 */ /* 0x000fea0003800000 */
[----:B------:R-:W1:Y:S01]  /*19c0*/  LDCU UR4, c[0x0][0x388] ;  /* 0x00007100ff0477ac */ /* 0x000e620008000800 */
[----:B------:R-:W-:Y:S01]  /*19d0*/  ISETP.GE.U32.AND P0, PT, R19, 0x4, PT ;  /* 0x000000041300780c */ /* 0x000fe20003f06070 */
[----:B------:R-:W-:-:S03]  /*19e0*/  IMAD.MOV.U32 R19, RZ, RZ, RZ ;  /* 0x000000ffff137224 */ /* 0x000fc600078e00ff */
[----:B------:R-:W-:Y:S01]  /*19f0*/  ISETP.GE.U32.AND.EX P0, PT, RZ, RZ, PT, P0 ;  /* 0x000000ffff00720c */ /* 0x000fe20003f06100 */
[----:B-1----:R-:W-:-:S06]  /*1a00*/  ULOP3.LUT UR4, UR4, 0x3, URZ, 0xc0, !UPT ;  /* 0x0000000304047892 */ /* 0x002fcc000f8ec0ff */
[----:B------:R-:W-:-:S06]  /*1a10*/  IMAD.U32 R17, RZ, RZ, UR4 ;  /* 0x00000004ff117e24 */ /* 0x000fcc000f8e00ff */
        /* <DEDUP_REMOVED lines=19> */
.L_x_31:
        /* <DEDUP_REMOVED lines=19> */
.L_x_32:
        /* <DEDUP_REMOVED lines=19> */
.L_x_33:
        /* <DEDUP_REMOVED lines=19> */
.L_x_34:
[----:B------:R-:W-:Y:S02]  /*1ee0*/  VIADD R23, R23, 0x4 ;  /* 0x0000000417177836 */ /* 0x000fe40000000000 */
[----:B------:R-:W-:-:S07]  /*1ef0*/  IMAD.MOV.U32 R24, RZ, RZ, RZ ;  /* 0x000000ffff187224 */ /* 0x000fce00078e00ff */
.L_x_30:
[----:B------:R-:W-:-:S04]  /*1f00*/  ISETP.NE.U32.AND P0, PT, R17, RZ, PT ;  /* 0x000000ff1100720c */ /* 0x000fc80003f05070 */
[----:B------:R-:W-:-:S13]  /*1f10*/  ISETP.NE.AND.EX P0, PT, R19, RZ, PT, P0 ;  /* 0x000000ff1300720c */ /* 0x000fda0003f05300 */
[----:B------:R-:W-:Y:S05]  /*1f20*/  @!P0 BRA `(.L_x_20) ;  /* 0x0000000000648947 */ /* 0x000fea0003800000 */
.L_x_36:
[----:B------:R-:W1:Y:S01]  /*1f30*/  LDCU.64 UR4, c[0x0][0x380] ;  /* 0x00007000ff0477ac */ /* 0x000e620008000a00 */
[----:B0-----:R-:W-:Y:S02]  /*1f40*/  R2UR UR6, R28 ;  /* 0x000000001c0672ca */ /* 0x001fe400000e0000 */
[----:B------:R-:W-:Y:S02]  /*1f50*/  R2UR UR7, R29 ;  /* 0x000000001d0772ca */ /* 0x000fe400000e0000 */
[----:B-1----:R-:W-:-:S04]  /*1f60*/  LEA R10, P0, R23, UR4, 0x3 ;  /* 0x00000004170a7c11 */ /* 0x002fc8000f8018ff */
[----:B------:R-:W-:Y:S01]  /*1f70*/  LEA.HI.X R11, R23, UR5, R24, 0x3, P0 ;  /* 0x00000005170b7c11 */ /* 0x000fe200080f1c18 */
[----:B------:R-:W0:Y:S06]  /*1f80*/  LDCU.64 UR4, c[0x4][0x10] ;  /* 0x01000200ff0477ac */ /* 0x000e2c0008000a00 */
[----:B------:R-:W2:Y:S01]  /*1f90*/  LDG.E.64 R10, desc[UR6][R10.64] ;  /* 0x000000060a0a7981 */ /* 0x000ea2000c1e1b00 */
[----:B------:R-:W-:Y:S01]  /*1fa0*/  MOV R8, 0x0 ;  /* 0x0000000000087802 */ /* 0x000fe20000000f00 */
[----:B------:R-:W-:Y:S01]  /*1fb0*/  IMAD.MOV.U32 R6, RZ, RZ, R18 ;  /* 0x000000ffff067224 */ /* 0x000fe200078e0012 */
[----:B------:R-:W-:Y:S01]  /*1fc0*/  IADD3 R17, P0, PT, R17, -0x1, RZ ;  /* 0xffffffff11117810 */ /* 0x000fe20007f1e0ff */
[----:B------:R-:W-:-:S03]  /*1fd0*/  IMAD.MOV.U32 R7, RZ, RZ, R2 ;  /* 0x000000ffff077224 */ /* 0x000fc600078e0002 */
[----:B------:R-:W1:Y:S01]  /*1fe0*/  LDC.64 R8, c[0x4][R8] ;  /* 0x0100000008087b82 */ /* 0x000e620000000a00 */
[----:B------:R-:W-:Y:S02]  /*1ff0*/  IADD3.X R19, PT, PT, R19, -0x1, RZ, P0, !PT ;  /* 0xffffffff13137810 */ /* 0x000fe400007fe4ff */
[----:B------:R-:W-:Y:S01]  /*2000*/  ISETP.NE.U32.AND P0, PT, R17, RZ, PT ;  /* 0x000000ff1100720c */ /* 0x000fe20003f05070 */
[----:B0-----:R-:W-:-:S03]  /*2010*/  IMAD.U32 R4, RZ, RZ, UR4 ;  /* 0x00000004ff047e24 */ /* 0x001fc6000f8e00ff */
[----:B------:R-:W-:Y:S01]  /*2020*/  ISETP.NE.AND.EX P0, PT, R19, RZ, PT, P0 ;  /* 0x000000ff1300720c */ /* 0x000fe20003f05300 */
[----:B------:R-:W-:-:S03]  /*2030*/  IMAD.U32 R5, RZ, RZ, UR5 ;  /* 0x00000005ff057e24 */ /* 0x000fc6000f8e00ff */
[----:B------:R-:W-:Y:S01]  /*2040*/  P2R R16, PR, RZ, 0x1 ;  /* 0x00000001ff107803 */ /* 0x000fe20000000000 */
[----:B-12---:R0:W-:Y:S08]  /*2050*/  STL.64 [R1], R10 ;  /* 0x0000000a01007387 */ /* 0x0061f00000100a00 */
[----:B------:R-:W-:-:S07]  /*2060*/  LEPC R20, `(.L_x_35) ;  /* 0x000000001014794e */ /* 0x000fce0000000000 */
[----:B0-----:R-:W-:Y:S05]  /*2070*/  CALL.ABS.NOINC R8 ;  /* 0x0000000008007343 */ /* 0x001fea0003c00000 */
.L_x_35:
[----:B------:R-:W-:Y:S01]  /*2080*/  ISETP.NE.AND P6, PT, R16, RZ, PT ;  /* 0x000000ff1000720c */ /* 0x000fe20003fc5270 */
[----:B------:R-:W-:Y:S02]  /*2090*/  VIADD R23, R23, 0x1 ;  /* 0x0000000117177836 */ /* 0x000fe40000000000 */
[----:B------:R-:W-:-:S10]  /*20a0*/  IMAD.MOV.U32 R24, RZ, RZ, RZ ;  /* 0x000000ffff187224 */ /* 0x000fd400078e00ff */
[----:B------:R-:W-:Y:S05]  /*20b0*/  @P6 BRA `(.L_x_36) ;  /* 0xfffffffc009c6947 */ /* 0x000fea000383ffff */
.L_x_20:
[----:B------:R-:W-:Y:S05]  /*20c0*/  BSYNC.RECONVERGENT B6 ;  /* 0x0000000000067941 */ /* 0x000fea0003800200 */
.L_x_1:
[----:B------:R-:W-:Y:S01]  /*20d0*/  MOV R0, 0x0 ;  /* 0x0000000000007802 */ /* 0x000fe20000000f00 */
[----:B------:R-:W1:Y:S01]  /*20e0*/  LDCU.64 UR4, c[0x4][0x18] ;  /* 0x01000300ff0477ac */ /* 0x000e620008000a00 */
[----:B------:R-:W-:Y:S02]  /*20f0*/  CS2R R6, SRZ ;  /* 0x0000000000067805 */ /* 0x000fe4000001ff00 */
[----:B------:R2:W3:Y:S01]  /*2100*/  LDC.64 R2, c[0x4][R0] ;  /* 0x0100000000027b82 */ /* 0x0004e20000000a00 */
[----:B-1----:R-:W-:Y:S02]  /*2110*/  IMAD.U32 R4, RZ, RZ, UR4 ;  /* 0x00000004ff047e24 */ /* 0x002fe4000f8e00ff */
[----:B--2---:R-:W-:-:S07]  /*2120*/  IMAD.U32 R5, RZ, RZ, UR5 ;  /* 0x00000005ff057e24 */ /* 0x004fce000f8e00ff */
[----:B------:R-:W-:-:S07]  /*2130*/  LEPC R20, `(.L_x_37) ;  /* 0x000000001014794e */ /* 0x000fce0000000000 */
[----:B0--3--:R-:W-:Y:S05]  /*2140*/  CALL.ABS.NOINC R2 ;  /* 0x0000000002007343 */ /* 0x009fea0003c00000 */
.L_x_37:
[----:B------:R-:W-:Y:S05]  /*2150*/  EXIT ;  /* 0x000000000000794d */ /* 0x000fea0003800000 */
.L_x_38:
[----:B------:R-:W-:-:S00]  /*2160*/  BRA `(.L_x_38) ;  /* 0xfffffffc00fc7947 */ /* 0x000fc0000383ffff */
[----:B------:R-:W-:-:S00]  /*2170*/  NOP ;  /* 0x0000000000007918 */ /* 0x000fc00000000000 */
        /* <DEDUP_REMOVED lines=8> */
.L_x_123:


//--------------------- .text._Z10call_setToPN4simt10containers6vectorIdNS_17managed_allocatorIdEEEEd --------------------------
	.section	.text._Z10call_setToPN4simt10containers6vectorIdNS_17managed_allocatorIdEEEEd,"ax",@progbits
	.align	128
        .global         _Z10call_setToPN4simt10containers6vectorIdNS_17managed_allocatorIdEEEEd
        .type           _Z10call_setToPN4simt10containers6vectorIdNS_17managed_allocatorIdEEEEd,@function
        .size           _Z10call_setToPN4simt10containers6vectorIdNS_17managed_allocatorIdEEEEd,(.L_x_124 - _Z10call_setToPN4simt10containers6vectorIdNS_17managed_allocatorIdEEEEd)
        .other          _Z10call_setToPN4simt10containers6vectorIdNS_17managed_allocatorIdEEEEd,@"STO_CUDA_ENTRY STV_DEFAULT"
_Z10call_setToPN4simt10containers6vectorIdNS_17managed_allocatorIdEEEEd:
.text._Z10call_setToPN4simt10containers6vectorIdNS_17managed_allocatorIdEEEEd:
[----:B------:R-:W-:Y:S01]  /*0000*/  LDC R1, c[0x0][0x37c] ;  /* 0x0000df00ff017b82 */ /* 0x000fe20000000800 */
[----:B------:R-:W0:Y:S07]  /*0010*/  S2R R0, SR_TID.X ;  /* 0x0000000000007919 */ /* 0x000e2e0000002100 */
[----:B------:R-:W0:Y:S02]  /*0020*/  S2UR UR4, SR_CTAID.X ;  /* 0x00000000000479c3 */ /* 0x000e240000002500 */
[----:B0-----:R-:W-:-:S13]  /*0030*/  LOP3.LUT P0, RZ, R0, UR4, RZ, 0xfc, !PT ;  /* 0x0000000400ff7c12 */ /* 0x001fda000f80fcff */
[----:B------:R-:W-:Y:S05]  /*0040*/  @P0 EXIT ;  /* 0x000000000000094d */ /* 0x000fea0003800000 */
[----:B------:R-:W0:Y:S01]  /*0050*/  LDC.64 R2, c[0x0][0x380] ;  /* 0x0000e000ff027b82 */ /* 0x000e220000000a00 */
[----:B------:R-:W0:Y:S02]  /*0060*/  LDCU.64 UR6, c[0x0][0x358] ;  /* 0x00006b00ff0677ac */ /* 0x000e240008000a00 */
[----:B0-----:R-:W2:Y:S02]  /*0070*/  LDG.E.64 R4, desc[UR6][R2.64+0x10] ;  /* 0x0000100602047981 */ /* 0x001ea4000c1e1b00 */
[----:B--2---:R-:W-:-:S04]  /*0080*/  ISETP.NE.U32.AND P0, PT, R4, RZ, PT ;  /* 0x000000ff0400720c */ /* 0x004fc80003f05070 */
[----:B------:R-:W-:-:S13]  /*0090*/  ISETP.NE.AND.EX P0, PT, R5, RZ, PT, P0 ;  /* 0x000000ff0500720c */ /* 0x000fda0003f05300 */
[----:B------:R-:W-:Y:S05]  /*00a0*/  @!P0 EXIT ;  /* 0x000000000000894d */ /* 0x000fea0003800000 */
[C---:B------:R-:W-:Y:S01]  /*00b0*/  ISETP.GE.U32.AND P0, PT, R4.reuse, 0x10, PT ;  /* 0x000000100400780c */ /* 0x040fe20003f06070 */
[----:B------:R-:W-:Y:S01]  /*00c0*/  IMAD.MOV.U32 R0, RZ, RZ, RZ ;  /* 0x000000ffff007224 */ /* 0x000fe200078e00ff */
[----:B------:R-:W-:Y:S01]  /*00d0*/  LOP3.LUT R12, R4, 0xf, RZ, 0xc0, !PT ;  /* 0x0000000f040c7812 */ /* 0x000fe200078ec0ff */
[----:B------:R-:W-:Y:S01]  /*00e0*/  IMAD.MOV.U32 R7, RZ, RZ, RZ ;  /* 0x000000ffff077224 */ /* 0x000fe200078e00ff */
[----:B------:R-:W-:Y:S02]  /*00f0*/  ISETP.GE.U32.AND.EX P0, PT, R5, RZ, PT, P0 ;  /* 0x000000ff0500720c */ /* 0x000fe40003f06100 */
[----:B------:R-:W-:-:S04]  /*0100*/  ISETP.NE.U32.AND P1, PT, R12, RZ, PT ;  /* 0x000000ff0c00720c */ /* 0x000fc80003f25070 */
[----:B------:R-:W-:-:S07]  /*0110*/  ISETP.NE.AND.EX P1, PT, RZ, RZ, PT, P1 ;  /* 0x000000ffff00720c */ /* 0x000fce0003f25310 */
[----:B------:R-:W-:Y:S06]  /*0120*/  @!P0 BRA `(.L_x_39) ;  /* 0x0000000400348947 */ /* 0x000fec0003800000 */
[----:B------:R-:W0:Y:S01]  /*0130*/  LDC.64 R8, c[0x0][0x388] ;  /* 0x0000e200ff087b82 */ /* 0x000e220000000a00 */
[----:B------:R-:W-:Y:S01]  /*0140*/  LOP3.LUT R0, R4, 0xfffffff0, RZ, 0xc0, !PT ;  /* 0xfffffff004007812 */ /* 0x000fe200078ec0ff */
[----:B------:R-:W-:Y:S01]  /*0150*/  IMAD.MOV.U32 R7, RZ, RZ, R5 ;  /* 0x000000ffff077224 */ /* 0x000fe200078e0005 */
[----:B------:R-:W-:Y:S01]  /*0160*/  UMOV UR4, URZ ;  /* 0x000000ff00047c82 */ /* 0x000fe20008000000 */
[----:B------:R-:W-:Y:S02]  /*0170*/  UMOV UR5, URZ ;  /* 0x000000ff00057c82 */ /* 0x000fe40008000000 */
[----:B------:R-:W-:-:S07]  /*0180*/  IMAD.MOV.U32 R6, RZ, RZ, R0 ;  /* 0x000000ffff067224 */ /* 0x000fce00078e0000 */
.L_x_40:
[----:B------:R-:W2:Y:S02]  /*0190*/  LDG.E.64 R10, desc[UR6][R2.64+0x8] ;  /* 0x00000806020a7981 */ /* 0x000ea4000c1e1b00 */
[----:B--2---:R-:W-:-:S04]  /*01a0*/  IADD3 R14, P0, PT, R10, UR4, RZ ;  /* 0x000000040a0e7c10 */ /* 0x004fc8000ff1e0ff */
[----:B------:R-:W-:-:S05]  /*01b0*/  IADD3.X R15, PT, PT, R11, UR5, RZ, P0, !PT ;  /* 0x000000050b0f7c10 */ /* 0x000fca00087fe4ff */
[----:B0-----:R0:W-:Y:S04]  /*01c0*/  STG.E.64 desc[UR6][R14.64], R8 ;  /* 0x000000080e007986 */ /* 0x0011e8000c101b06 */
[----:B------:R-:W2:Y:S02]  /*01d0*/  LDG.E.64 R10, desc[UR6][R2.64+0x8] ;  /* 0x00000806020a7981 */ /* 0x000ea4000c1e1b00 */
[----:B--2---:R-:W-:-:S04]  /*01e0*/  IADD3 R16, P0, PT, R10, UR4, RZ ;  /* 0x000000040a107c10 */ /* 0x004fc8000ff1e0ff */
[----:B------:R-:W-:-:S05]  /*01f0*/  IADD3.X R17, PT, PT, R11, UR5, RZ, P0, !PT ;  /* 0x000000050b117c10 */ /* 0x000fca00087fe4ff */
[----:B------:R1:W-:Y:S04]  /*0200*/  STG.E.64 desc[UR6][R16.64+0x8], R8 ;  /* 0x0000080810007986 */ /* 0x0003e8000c101b06 */
[----:B------:R-:W2:Y:S02]  /*0210*/  LDG.E.64 R10, desc[UR6][R2.64+0x8] ;  /* 0x00000806020a7981 */ /* 0x000ea4000c1e1b00 */
[----:B--2---:R-:W-:-:S04]  /*0220*/  IADD3 R18, P0, PT, R10, UR4, RZ ;  /* 0x000000040a127c10 */ /* 0x004fc8000ff1e0ff */
[----:B------:R-:W-:-:S05]  /*0230*/  IADD3.X R19, PT, PT, R11, UR5, RZ, P0, !PT ;  /* 0x000000050b137c10 */ /* 0x000fca00087fe4ff */
[----:B------:R2:W-:Y:S04]  /*0240*/  STG.E.64 desc[UR6][R18.64+0x10], R8 ;  /* 0x0000100812007986 */ /* 0x0005e8000c101b06 */
[----:B------:R-:W3:Y:S02]  /*0250*/  LDG.E.64 R10, desc[UR6][R2.64+0x8] ;  /* 0x00000806020a7981 */ /* 0x000ee4000c1e1b00 */
[----:B---3--:R-:W-:-:S04]  /*0260*/  IADD3 R20, P0, PT, R10, UR4, RZ ;  /* 0x000000040a147c10 */ /* 0x008fc8000ff1e0ff */
[----:B------:R-:W-:-:S05]  /*0270*/  IADD3.X R21, PT, PT, R11, UR5, RZ, P0, !PT ;  /* 0x000000050b157c10 */ /* 0x000fca00087fe4ff */
[----:B------:R3:W-:Y:S04]  /*0280*/  STG.E.64 desc[UR6][R20.64+0x18], R8 ;  /* 0x0000180814007986 */ /* 0x0007e8000c101b06 */
[----:B------:R-:W0:Y:S02]  /*0290*/  LDG.E.64 R10, desc[UR6][R2.64+0x8] ;  /* 0x00000806020a7981 */ /* 0x000e24000c1e1b00 */
[----:B0-----:R-:W-:-:S04]  /*02a0*/  IADD3 R14, P0, PT, R10, UR4, RZ ;  /* 0x000000040a0e7c10 */ /* 0x001fc8000ff1e0ff */
[----:B------:R-:W-:-:S05]  /*02b0*/  IADD3.X R15, PT, PT, R11, UR5, RZ, P0, !PT ;  /* 0x000000050b0f7c10 */ /* 0x000fca00087fe4ff */
[----:B------:R0:W-:Y:S04]  /*02c0*/  STG.E.64 desc[UR6][R14.64+0x20], R8 ;  /* 0x000020080e007986 */ /* 0x0001e8000c101b06 */
[----:B------:R-:W1:Y:S02]  /*02d0*/  LDG.E.64 R10, desc[UR6][R2.64+0x8] ;  /* 0x00000806020a7981 */ /* 0x000e64000c1e1b00 */
[----:B-1----:R-:W-:-:S04]  /*02e0*/  IADD3 R16, P0, PT, R10, UR4, RZ ;  /* 0x000000040a107c10 */ /* 0x002fc8000ff1e0ff */
        /* <DEDUP_REMOVED lines=38> */
[----:B------:R-:W2:Y:S02]  /*0550*/  LDG.E.64 R10, desc[UR6][R2.64+0x8] ;  /* 0x00000806020a7981 */ /* 0x000ea4000c1e1b00 */
[----:B--2---:R-:W-:Y:S01]  /*0560*/  IADD3 R10, P0, PT, R10, UR4, RZ ;  /* 0x000000040a0a7c10 */ /* 0x004fe2000ff1e0ff */
[----:B------:R-:W-:-:S03]  /*0570*/  UIADD3 UR4, UP0, UPT, UR4, 0x80, URZ ;  /* 0x0000008004047890 */ /* 0x000fc6000ff1e0ff */
[----:B------:R-:W-:Y:S01]  /*0580*/  IADD3.X R11, PT, PT, R11, UR5, RZ, P0, !PT ;  /* 0x000000050b0b7c10 */ /* 0x000fe200087fe4ff */
[----:B------:R-:W-:Y:S01]  /*0590*/  UIADD3.X UR5, UPT, UPT, URZ, UR5, URZ, UP0, !UPT ;  /* 0x00000005ff057290 */ /* 0x000fe200087fe4ff */
[----:B------:R-:W-:-:S03]  /*05a0*/  IADD3 R6, P0, PT, R6, -0x10, RZ ;  /* 0xfffffff006067810 */ /* 0x000fc60007f1e0ff */
[----:B------:R3:W-:Y:S01]  /*05b0*/  STG.E.64 desc[UR6][R10.64+0x78], R8 ;  /* 0x000078080a007986 */ /* 0x0007e2000c101b06 */
[----:B------:R-:W-:Y:S02]  /*05c0*/  IADD3.X R5, PT, PT, R5, -0x1, RZ, P0, !PT ;  /* 0xffffffff05057810 */ /* 0x000fe400007fe4ff */
[----:B------:R-:W-:-:S04]  /*05d0*/  ISETP.NE.U32.AND P0, PT, R6, RZ, PT ;  /* 0x000000ff0600720c */ /* 0x000fc80003f05070 */
[----:B------:R-:W-:-:S13]  /*05e0*/  ISETP.NE.AND.EX P0, PT, R5, RZ, PT, P0 ;  /* 0x000000ff0500720c */ /* 0x000fda0003f05300 */
[----:B---3--:R-:W-:Y:S05]  /*05f0*/  @P0 BRA `(.L_x_40) ;  /* 0xfffffff800e40947 */ /* 0x008fea000383ffff */
.L_x_39:
[----:B------:R-:W-:Y:S05]  /*0600*/  @!P1 EXIT ;  /* 0x000000000000994d */ /* 0x000fea0003800000 */
[----:B------:R-:W-:Y:S02]  /*0610*/  ISETP.GE.U32.AND P0, PT, R12, 0x8, PT ;  /* 0x000000080c00780c */ /* 0x000fe40003f06070 */
[----:B------:R-:W-:Y:S02]  /*0620*/  LOP3.LUT R13, R4, 0x7, RZ, 0xc0, !PT ;  /* 0x00000007040d7812 */ /* 0x000fe400078ec0ff */
[----:B------:R-:W-:Y:S02]  /*0630*/  ISETP.GE.U32.AND.EX P0, PT, RZ, RZ, PT, P0 ;  /* 0x000000ffff00720c */ /* 0x000fe40003f06100 */
[----:B------:R-:W-:-:S04]  /*0640*/  ISETP.NE.U32.AND P1, PT, R13, RZ, PT ;  /* 0x000000ff0d00720c */ /* 0x000fc80003f25070 */
[----:B------:R-:W-:-:S07]  /*0650*/  ISETP.NE.AND.EX P1, PT, RZ, RZ, PT, P1 ;  /* 0x000000ffff00720c */ /* 0x000fce0003f25310 */
[----:B------:R-:W-:Y:S06]  /*0660*/  @!P0 BRA `(.L_x_41) ;  /* 0x0000000000948947 */ /* 0x000fec0003800000 */
[----:B------:R-:W2:Y:S01]  /*0670*/  LDG.E.64 R10, desc[UR6][R2.64+0x8] ;  /* 0x00000806020a7981 */ /* 0x000ea2000c1e1b00 */
[----:B------:R-:W0:Y:S01]  /*0680*/  LDC.64 R8, c[0x0][0x388] ;  /* 0x0000e200ff087b82 */ /* 0x000e220000000a00 */
[C---:B------:R-:W-:Y:S01]  /*0690*/  IMAD.SHL.U32 R6, R0.reuse, 0x8, RZ ;  /* 0x0000000800067824 */ /* 0x040fe200078e00ff */
[----:B------:R-:W-:-:S04]  /*06a0*/  SHF.L.U64.HI R5, R0, 0x3, R7 ;  /* 0x0000000300057819 */ /* 0x000fc80000010207 */
[----:B--2---:R-:W-:-:S05]  /*06b0*/  IADD3 R14, P0, PT, R10, R6, RZ ;  /* 0x000000060a0e7210 */ /* 0x004fca0007f1e0ff */
[----:B------:R-:W-:-:S05]  /*06c0*/  IMAD.X R15, R11, 0x1, R5, P0 ;  /* 0x000000010b0f7824 */ /* 0x000fca00000e0605 */
[----:B0-----:R0:W-:Y:S04]  /*06d0*/  STG.E.64 desc[UR6][R14.64], R8 ;  /* 0x000000080e007986 */ /* 0x0011e8000c101b06 */
[----:B------:R-:W2:Y:S02]  /*06e0*/  LDG.E.64 R10, desc[UR6][R2.64+0x8] ;  /* 0x00000806020a7981 */ /* 0x000ea4000c1e1b00 */
[----:B--2---:R-:W-:-:S05]  /*06f0*/  IADD3 R16, P0, PT, R10, R6, RZ ;  /* 0x000000060a107210 */ /* 0x004fca0007f1e0ff */
[----:B------:R-:W-:-:S05]  /*0700*/  IMAD.X R17, R11, 0x1, R5, P0 ;  /* 0x000000010b117824 */ /* 0x000fca00000e0605 */
[----:B------:R1:W-:Y:S04]  /*0710*/  STG.E.64 desc[UR6][R16.64+0x8], R8 ;  /* 0x0000080810007986 */ /* 0x0003e8000c101b06 */
[----:B------:R-:W2:Y:S02]  /*0720*/  LDG.E.64 R10, desc[UR6][R2.64+0x8] ;  /* 0x00000806020a7981 */ /* 0x000ea4000c1e1b00 */
[----:B--2---:R-:W-:-:S05]  /*0730*/  IADD3 R18, P0, PT, R10, R6, RZ ;  /* 0x000000060a127210 */ /* 0x004fca0007f1e0ff */
[----:B------:R-:W-:-:S05]  /*0740*/  IMAD.X R19, R11, 0x1, R5, P0 ;  /* 0x000000010b137824 */ /* 0x000fca00000e0605 */
[----:B------:R2:W-:Y:S04]  /*0750*/  STG.E.64 desc[UR6][R18.64+0x10], R8 ;  /* 0x0000100812007986 */ /* 0x0005e8000c101b06 */
[----:B------:R-:W3:Y:S02]  /*0760*/  LDG.E.64 R10, desc[UR6][R2.64+0x8] ;  /* 0x00000806020a7981 */ /* 0x000ee4000c1e1b00 */
[----:B---3--:R-:W-:-:S05]  /*0770*/  IADD3 R20, P0, PT, R10, R6, RZ ;  /* 0x000000060a147210 */ /* 0x008fca0007f1e0ff */
[----:B------:R-:W-:-:S05]  /*0780*/  IMAD.X R21, R11, 0x1, R5, P0 ;  /* 0x000000010b157824 */ /* 0x000fca00000e0605 */
[----:B------:R3:W-:Y:S04]  /*0790*/  STG.E.64 desc[UR6][R20.64+0x18], R8 ;  /* 0x0000180814007986 */ /* 0x0007e8000c101b06 */
[----:B------:R-:W0:Y:S02]  /*07a0*/  LDG.E.64 R10, desc[UR6][R2.64+0x8] ;  /* 0x00000806020a7981 */ /* 0x000e24000c1e1b00 */
[----:B0-----:R-:W-:-:S05]  /*07b0*/  IADD3 R14, P0, PT, R10, R6, RZ ;  /* 0x000000060a0e7210 */ /* 0x001fca0007f1e0ff */
[----:B------:R-:W-:-:S05]  /*07c0*/  IMAD.X R15, R11, 0x1, R5, P0 ;  /* 0x000000010b0f7824 */ /* 0x000fca00000e0605 */
[----:B------:R3:W-:Y:S04]  /*07d0*/  STG.E.64 desc[UR6][R14.64+0x20], R8 ;  /* 0x000020080e007986 */ /* 0x0007e8000c101b06 */
[----:B------:R-:W1:Y:S02]  /*07e0*/  LDG.E.64 R10, desc[UR6][R2.64+0x8] ;  /* 0x00000806020a7981 */ /* 0x000e64000c1e1b00 */
[----:B-1----:R-:W-:-:S05]  /*07f0*/  IADD3 R16, P0, PT, R10, R6, RZ ;  /* 0x000000060a107210 */ /* 0x002fca0007f1e0ff */
[----:B------:R-:W-:-:S05]  /*0800*/  IMAD.X R17, R11, 0x1, R5, P0 ;  /* 0x000000010b117824 */ /* 0x000fca00000e0605 */
[----:B------:R3:W-:Y:S04]  /*0810*/  STG.E.64 desc[UR6][R16.64+0x28], R8 ;  /* 0x0000280810007986 */ /* 0x0007e8000c101b06 */
[----:B------:R-:W2:Y:S02]  /*0820*/  LDG.E.64 R10, desc[UR6][R2.64+0x8] ;  /* 0x00000806020a7981 */ /* 0x000ea4000c1e1b00 */
[----:B--2---:R-:W-:-:S05]  /*0830*/  IADD3 R18, P0, PT, R10, R6, RZ ;  /* 0x000000060a127210 */ /* 0x004fca0007f1e0ff */
[----:B------:R-:W-:-:S05]  /*0840*/  IMAD.X R19, R11, 0x1, R5, P0 ;  /* 0x000000010b137824 */ /* 0x000fca00000e0605 */
[----:B------:R3:W-:Y:S04]  /*0850*/  STG.E.64 desc[UR6][R18.64+0x30], R8 ;  /* 0x0000300812007986 */ /* 0x0007e8000c101b06 */
[----:B------:R-:W2:Y:S02]  /*0860*/  LDG.E.64 R10, desc[UR6][R2.64+0x8] ;  /* 0x00000806020a7981 */ /* 0x000ea4000c1e1b00 */
[----:B--2---:R-:W-:-:S05]  /*0870*/  IADD3 R10, P0, PT, R10, R6, RZ ;  /* 0x000000060a0a7210 */ /* 0x004fca0007f1e0ff */
[----:B------:R-:W-:Y:S01]  /*0880*/  IMAD.X R11, R11, 0x1, R5, P0 ;  /* 0x000000010b0b7824 */ /* 0x000fe200000e0605 */
[----:B------:R-:W-:-:S04]  /*0890*/  IADD3 R0, P0, PT, R0, 0x8, RZ ;  /* 0x0000000800007810 */ /* 0x000fc80007f1e0ff */
[----:B------:R3:W-:Y:S01]  /*08a0*/  STG.E.64 desc[UR6][R10.64+0x38], R8 ;  /* 0x000038080a007986 */ /* 0x0007e2000c101b06 */
[----:B------:R-:W-:-:S08]  /*08b0*/  IMAD.X R7, RZ, RZ, R7, P0 ;  /* 0x000000ffff077224 */ /* 0x000fd000000e0607 */
.L_x_41:
[----:B------:R-:W-:Y:S05]  /*08c0*/  @!P1 EXIT ;  /* 0x000000000000994d */ /* 0x000fea0003800000 */
[----:B------:R-:W-:Y:S02]  /*08d0*/  ISETP.GE.U32.AND P0, PT, R13, 0x4, PT ;  /* 0x000000040d00780c */ /* 0x000fe40003f06070 */
[----:B------:R-:W-:Y:S01]  /*08e0*/  LOP3.LUT R5, R4, 0x3, RZ, 0xc0, !PT ;  /* 0x0000000304057812 */ /* 0x000fe200078ec0ff */
[----:B------:R-:W-:Y:S01]  /*08f0*/  IMAD.MOV.U32 R4, RZ, RZ, RZ ;  /* 0x000000ffff047224 */ /* 0x000fe200078e00ff */
[----:B------:R-:W-:Y:S02]  /*0900*/  ISETP.GE.U32.AND.EX P0, PT, RZ, RZ, PT, P0 ;  /* 0x000000ffff00720c */ /* 0x000fe40003f06100 */
[----:B------:R-:W-:-:S04]  /*0910*/  ISETP.NE.U32.AND P1, PT, R5, RZ, PT ;  /* 0x000000ff0500720c */ /* 0x000fc80003f25070 */
[----:B------:R-:W-:-:S07]  /*0920*/  ISETP.NE.AND.EX P1, PT, R4, RZ, PT, P1 ;  /* 0x000000ff0400720c */ /* 0x000fce0003f25310 */
[----:B------:R-:W-:Y:S06]  /*0930*/  @!P0 BRA `(.L_x_42) ;  /* 0x0000000000548947 */ /* 0x000fec0003800000 */
[----:B---3--:R-:W2:Y:S01]  /*0940*/  LDG.E.64 R10, desc[UR6][R2.64+0x8] ;  /* 0x00000806020a7981 */ /* 0x008ea2000c1e1b00 */
        /* <DEDUP_REMOVED lines=20> */
.L_x_42:
[----:B------:R-:W-:Y:S05]  /*0a90*/  @!P1 EXIT ;  /* 0x000000000000994d */ /* 0x000fea0003800000 */
[----:B0--3--:R-:W0:Y:S01]  /*0aa0*/  LDC.64 R8, c[0x0][0x388] ;  /* 0x0000e200ff087b82 */ /* 0x009e220000000a00 */
[C---:B------:R-:W-:Y:S01]  /*0ab0*/  SHF.L.U64.HI R13, R0.reuse, 0x3, R7 ;  /* 0x00000003000d7819 */ /* 0x040fe20000010207 */
[----:B------:R-:W-:-:S07]  /*0ac0*/  IMAD.SHL.U32 R11, R0, 0x8, RZ ;  /* 0x00000008000b7824 */ /* 0x000fce00078e00ff */
.L_x_43:
[----:B------:R-:W2:Y:S02]  /*0ad0*/  LDG.E.64 R6, desc[UR6][R2.64+0x8] ;  /* 0x0000080602067981 */ /* 0x000ea4000c1e1b00 */
[----:B--2---:R-:W-:Y:S02]  /*0ae0*/  IADD3 R6, P0, PT, R6, R11, RZ ;  /* 0x0000000b06067210 */ /* 0x004fe40007f1e0ff */
[----:B------:R-:W-:-:S03]  /*0af0*/  IADD3 R11, P1, PT, R11, 0x8, RZ ;  /* 0x000000080b0b7810 */ /* 0x000fc60007f3e0ff */
[--C-:B------:R-:W-:Y:S01]  /*0b00*/  IMAD.X R7, R7, 0x1, R13.reuse, P0 ;  /* 0x0000000107077824 */ /* 0x100fe200000e060d */
[----:B------:R-:W-:Y:S01]  /*0b10*/  IADD3 R5, P0, PT, R5, -0x1, RZ ;  /* 0xffffffff05057810 */ /* 0x000fe20007f1e0ff */
[----:B------:R-:W-:-:S03]  /*0b20*/  IMAD.X R13, RZ, RZ, R13, P1 ;  /* 0x000000ffff0d7224 */ /* 0x000fc600008e060d */
[----:B------:R-:W-:Y:S01]  /*0b30*/  IADD3.X R4, PT, PT, R4, -0x1, RZ, P0, !PT ;  /* 0xffffffff04047810 */ /* 0x000fe200007fe4ff */
[----:B0-----:R1:W-:Y:S01]  /*0b40*/  STG.E.64 desc[UR6][R6.64], R8 ;  /* 0x0000000806007986 */ /* 0x0013e2000c101b06 */
[----:B------:R-:W-:-:S04]  /*0b50*/  ISETP.NE.U32.AND P0, PT, R5, RZ, PT ;  /* 0x000000ff0500720c */ /* 0x000fc80003f05070 */
[----:B------:R-:W-:-:S13]  /*0b60*/  ISETP.NE.AND.EX P0, PT, R4, RZ, PT, P0 ;  /* 0x000000ff0400720c */ /* 0x000fda0003f05300 */
[----:B-1----:R-:W-:Y:S05]  /*0b70*/  @P0 BRA `(.L_x_43) ;  /* 0xfffffffc00d40947 */ /* 0x002fea000383ffff */
[----:B------:R-:W-:Y:S05]  /*0b80*/  EXIT ;  /* 0x000000000000794d */ /* 0x000fea0003800000 */
.L_x_44:
        /* <DEDUP_REMOVED lines=15> */
.L_x_124:


//--------------------- .text._Z20call_printVector_refRN4simt10containers6vectorIdNS_17managed_allocatorIdEEEE --------------------------
	.section	.text._Z20call_printVector_refRN4simt10containers6vectorIdNS_17managed_allocatorIdEEEE,"ax",@progbits
	.align	128
        .global         _Z20call_printVector_refRN4simt10containers6vectorIdNS_17managed_allocatorIdEEEE
        .type           _Z20call_printVector_refRN4simt10containers6vectorIdNS_17managed_allocatorIdEEEE,@function
        .size           _Z20call_printVector_refRN4simt10containers6vectorIdNS_17managed_allocatorIdEEEE,(.L_x_125 - _Z20call_printVector_refRN4simt10containers6vectorIdNS_17managed_allocatorIdEEEE)
        .other          _Z20call_printVector_refRN4simt10containers6vectorIdNS_17managed_allocatorIdEEEE,@"STO_CUDA_ENTRY STV_DEFAULT"
_Z20call_printVector_refRN4simt10containers6vectorIdNS_17managed_allocatorIdEEEE:
.text._Z20call_printVector_refRN4simt10containers6vectorIdNS_17managed_allocatorIdEEEE:
        /* <DEDUP_REMOVED lines=14> */
[----:B------:R-:W3:Y:S01]  /*00e0*/  LDCU.64 UR36, c[0x0][0x358] ;  /* 0x00006b00ff2477ac */ /* 0x000ee20008000a00 */
[----:B0-----:R-:W-:Y:S02]  /*00f0*/  IMAD.U32 R4, RZ, RZ, UR4 ;  /* 0x00000004ff047e24 */ /* 0x001fe4000f8e00ff */
[----:B-1----:R-:W-:-:S07]  /*0100*/  IMAD.U32 R5, RZ, RZ, UR5 ;  /* 0x00000005ff057e24 */ /* 0x002fce000f8e00ff */
[----:B------:R-:W-:-:S07]  /*0110*/  LEPC R20, `(.L_x_45) ;  /* 0x000000001014794e */ /* 0x000fce0000000000 */
[----:B--23--:R-:W-:Y:S05]  /*0120*/  CALL.ABS.NOINC R8 ;  /* 0x0000000008007343 */ /* 0x00cfea0003c00000 */
.L_x_45:
[----:B------:R-:W0:Y:S02]  /*0130*/  LDC.64 R22, c[0x0][0x380] ;  /* 0x0000e000ff167b82 */ /* 0x000e240000000a00 */
[----:B0-----:R-:W2:Y:S02]  /*0140*/  LDG.E.64 R22, desc[UR36][R22.64+0x10] ;  /* 0x0000102416167981 */ /* 0x001ea4000c1e1b00 */
[----:B--2---:R-:W-:-:S04]  /*0150*/  ISETP.NE.U32.AND P0, PT, R22, RZ, PT ;  /* 0x000000ff1600720c */ /* 0x004fc80003f05070 */
[----:B------:R-:W-:-:S13]  /*0160*/  ISETP.NE.AND.EX P0, PT, R23, RZ, PT, P0 ;  /* 0x000000ff1700720c */ /* 0x000fda0003f05300 */
[----:B------:R-:W-:Y:S05]  /*0170*/  @!P0 BRA `(.L_x_46) ;  /* 0x0000001c00748947 */ /* 0x000fea0003800000 */
[----:B------:R-:W-:Y:S01]  /*0180*/  ISETP.GE.U32.AND P0, PT, R22, 0x10, PT ;  /* 0x000000101600780c */ /* 0x000fe20003f06070 */
[----:B------:R-:W-:Y:S02]  /*0190*/  HFMA2 R19, -RZ, RZ, 0, 0 ;  /* 0x00000000ff137431 */ /* 0x000fe400000001ff */
[----:B------:R-:W-:Y:S01]  /*01a0*/  IMAD.MOV.U32 R24, RZ, RZ, RZ ;  /* 0x000000ffff187224 */ /* 0x000fe200078e00ff */
[----:B------:R-:W-:-:S13]  /*01b0*/  ISETP.GE.U32.AND.EX P0, PT, R23, RZ, PT, P0 ;  /* 0x000000ff1700720c */ /* 0x000fda0003f06100 */
[----:B------:R-:W-:Y:S05]  /*01c0*/  @!P0 BRA `(.L_x_47) ;  /* 0x0000000c00dc8947 */ /* 0x000fea0003800000 */
[----:B------:R-:W-:Y:S01]  /*01d0*/  LOP3.LUT R24, R22, 0xfffffff0, RZ, 0xc0, !PT ;  /* 0xfffffff016187812 */ /* 0x000fe200078ec0ff */
[----:B------:R-:W-:Y:S01]  /*01e0*/  BSSY.RECONVERGENT B6, `(.L_x_47) ;  /* 0x00000f5000067945 */ /* 0x000fe20003800200 */
[--C-:B------:R-:W-:Y:S02]  /*01f0*/  IMAD.MOV.U32 R19, RZ, RZ, R23.reuse ;  /* 0x000000ffff137224 */ /* 0x100fe400078e0017 */
[----:B------:R-:W-:Y:S02]  /*0200*/  IMAD.MOV.U32 R27, RZ, RZ, R23 ;  /* 0x000000ffff1b7224 */ /* 0x000fe400078e0017 */
[----:B------:R-:W-:Y:S02]  /*0210*/  IMAD.MOV.U32 R26, RZ, RZ, RZ ;  /* 0x000000ffff1a7224 */ /* 0x000fe400078e00ff */
[----:B------:R-:W-:Y:S02]  /*0220*/  IMAD.MOV.U32 R25, RZ, RZ, RZ ;  /* 0x000000ffff197224 */ /* 0x000fe400078e00ff */
[----:B------:R-:W-:-:S07]  /*0230*/  IMAD.MOV.U32 R23, RZ, RZ, R24 ;  /* 0x000000ffff177224 */ /* 0x000fce00078e0018 */
.L_x_64:
[----:B------:R-:W0:Y:S02]  /*0240*/  LDC.64 R4, c[0x0][0x380] ;  /* 0x0000e000ff047b82 */ /* 0x000e240000000a00 */
[----:B0-----:R-:W2:Y:S01]  /*0250*/  LDG.E.64 R4, desc[UR36][R4.64+0x8] ;  /* 0x0000082404047981 */ /* 0x001ea2000c1e1b00 */
[----:B------:R-:W0:Y:S01]  /*0260*/  LDCU UR4, c[0x0][0x2f8] ;  /* 0x00005f00ff0477ac */ /* 0x000e220008000800 */
[----:B--2---:R-:W-:-:S04]  /*0270*/  IADD3 R10, P0, PT, R4, R26, RZ ;  /* 0x0000001a040a7210 */ /* 0x004fc80007f1e0ff */
[----:B------:R-:W-:-:S06]  /*0280*/  IADD3.X R11, PT, PT, R5, R25, RZ, P0, !PT ;  /* 0x00000019050b7210 */ /* 0x000fcc00007fe4ff */
[----:B------:R-:W2:Y:S01]  /*0290*/  LD.E.64 R10, desc[UR36][R10.64] ;  /* 0x000000240a0a7980 */ /* 0x000ea2000c101b00 */
[----:B------:R-:W-:Y:S01]  /*02a0*/  MOV R8, 0x0 ;  /* 0x0000000000087802 */ /* 0x000fe20000000f00 */
[----:B0-----:R-:W-:Y:S01]  /*02b0*/  VIADD R3, R16, -UR4 ;  /* 0x8000000410037c36 */ /* 0x001fe20008000000 */
[----:B------:R-:W0:Y:S01]  /*02c0*/  LDCU.64 UR4, c[0x4][0x10] ;  /* 0x01000200ff0477ac */ /* 0x000e220008000a00 */
[----:B------:R-:W-:Y:S01]  /*02d0*/  IADD3 R23, P0, PT, R23, -0x10, RZ ;  /* 0xfffffff017177810 */ /* 0x000fe20007f1e0ff */
[----:B------:R-:W-:Y:S02]  /*02e0*/  IMAD.MOV.U32 R6, RZ, RZ, R16 ;  /* 0x000000ffff067224 */ /* 0x000fe400078e0010 */
[----:B------:R-:W1:Y:S01]  /*02f0*/  LDC.64 R8, c[0x4][R8] ;  /* 0x0100000008087b82 */ /* 0x000e620000000a00 */
[----:B------:R-:W-:Y:S01]  /*0300*/  IADD3.X R27, PT, PT, R27, -0x1, RZ, P0, !PT ;  /* 0xffffffff1b1b7810 */ /* 0x000fe200007fe4ff */
[----:B------:R-:W-:Y:S01]  /*0310*/  IMAD.MOV.U32 R7, RZ, RZ, R2 ;  /* 0x000000ffff077224 */ /* 0x000fe200078e0002 */
[----:B------:R-:W-:-:S04]  /*0320*/  ISETP.NE.U32.AND P0, PT, R23, RZ, PT ;  /* 0x000000ff1700720c */ /* 0x000fc80003f05070 */
[----:B------:R-:W-:-:S04]  /*0330*/  ISETP.NE.AND.EX P0, PT, R27, RZ, PT, P0 ;  /* 0x000000ff1b00720c */ /* 0x000fc80003f05300 */
[----:B------:R-:W-:Y:S01]  /*0340*/  P2R R28, PR, RZ, 0x1 ;  /* 0x00000001ff1c7803 */ /* 0x000fe20000000000 */
[----:B0-----:R-:W-:Y:S02]  /*0350*/  IMAD.U32 R4, RZ, RZ, UR4 ;  /* 0x00000004ff047e24 */ /* 0x001fe4000f8e00ff */
[----:B------:R-:W-:Y:S01]  /*0360*/  IMAD.U32 R5, RZ, RZ, UR5 ;  /* 0x00000005ff057e24 */ /* 0x000fe2000f8e00ff */
[----:B-12---:R0:W-:Y:S06]  /*0370*/  STL.64 [R3], R10 ;  /* 0x0000000a03007387 */ /* 0x0061ec0000100a00 */
[----:B------:R-:W-:-:S07]  /*0380*/  LEPC R20, `(.L_x_48) ;  /* 0x000000001014794e */ /* 0x000fce0000000000 */
[----:B0-----:R-:W-:Y:S05]  /*0390*/  CALL.ABS.NOINC R8 ;  /* 0x0000000008007343 */ /* 0x001fea0003c00000 */
.L_x_48:
[----:B------:R-:W0:Y:S02]  /*03a0*/  LDC.64 R6, c[0x0][0x380] ;  /* 0x0000e000ff067b82 */ /* 0x000e240000000a00 */
[----:B0-----:R-:W2:Y:S01]  /*03b0*/  LDG.E.64 R6, desc[UR36][R6.64+0x8] ;  /* 0x0000082406067981 */ /* 0x001ea2000c1e1b00 */
[----:B------:R-:W0:Y:S01]  /*03c0*/  LDCU UR4, c[0x0][0x2f8] ;  /* 0x00005f00ff0477ac */ /* 0x000e220008000800 */
[----:B--2---:R-:W-:-:S04]  /*03d0*/  IADD3 R10, P0, PT, R6, R26, RZ ;  /* 0x0000001a060a7210 */ /* 0x004fc80007f1e0ff */
[----:B------:R-:W-:-:S06]  /*03e0*/  IADD3.X R11, PT, PT, R7, R25, RZ, P0, !PT ;  /* 0x00000019070b7210 */ /* 0x000fcc00007fe4ff */
[----:B------:R-:W2:Y:S01]  /*03f0*/  LD.E.64 R10, desc[UR36][R10.64+0x8] ;  /* 0x000008240a0a7980 */ /* 0x000ea2000c101b00 */
[----:B0-----:R-:W-:Y:S01]  /*0400*/  VIADD R17, R16, -UR4 ;  /* 0x8000000410117c36 */ /* 0x001fe20008000000 */
        /* <DEDUP_REMOVED lines=10> */
.L_x_49:
[----:B------:R-:W0:Y:S01]  /*04b0*/  LDC.64 R12, c[0x0][0x380] ;  /* 0x0000e000ff0c7b82 */ /* 0x000e220000000a00 */
[----:B------:R-:W1:Y:S01]  /*04c0*/  LDCU.64 UR4, c[0x4][0x10] ;  /* 0x01000200ff0477ac */ /* 0x000e620008000a00 */
[----:B0-----:R-:W2:Y:S02]  /*04d0*/  LDG.E.64 R12, desc[UR36][R12.64+0x8] ;  /* 0x000008240c0c7981 */ /* 0x001ea4000c1e1b00 */
[----:B--2---:R-:W-:-:S04]  /*04e0*/  IADD3 R10, P0, PT, R12, R26, RZ ;  /* 0x0000001a0c0a7210 */ /* 0x004fc80007f1e0ff */
[----:B------:R-:W-:-:S06]  /*04f0*/  IADD3.X R11, PT, PT, R13, R25, RZ, P0, !PT ;  /* 0x000000190d0b7210 */ /* 0x000fcc00007fe4ff */
[----:B------:R-:W2:Y:S01]  /*0500*/  LD.E.64 R10, desc[UR36][R10.64+0x10] ;  /* 0x000010240a0a7980 */ /* 0x000ea2000c101b00 */
[----:B------:R0:W3:Y:S01]  /*0510*/  LDC.64 R8, c[0x4][R18] ;  /* 0x0100000012087b82 */ /* 0x0000e20000000a00 */
[----:B-1----:R-:W-:Y:S02]  /*0520*/  IMAD.U32 R4, RZ, RZ, UR4 ;  /* 0x00000004ff047e24 */ /* 0x002fe4000f8e00ff */
[----:B------:R-:W-:Y:S02]  /*0530*/  IMAD.U32 R5, RZ, RZ, UR5 ;  /* 0x00000005ff057e24 */ /* 0x000fe4000f8e00ff */
[----:B------:R-:W-:Y:S02]  /*0540*/  IMAD.MOV.U32 R6, RZ, RZ, R16 ;  /* 0x000000ffff067224 */ /* 0x000fe400078e0010 */
[----:B------:R-:W-:Y:S01]  /*0550*/  IMAD.MOV.U32 R7, RZ, RZ, R2 ;  /* 0x000000ffff077224 */ /* 0x000fe200078e0002 */
[----:B--23--:R0:W-:Y:S06]  /*0560*/  STL.64 [R17], R10 ;  /* 0x0000000a11007387 */ /* 0x00c1ec0000100a00 */
[----:B------:R-:W-:-:S07]  /*0570*/  LEPC R20, `(.L_x_50) ;  /* 0x000000001014794e */ /* 0x000fce0000000000 */
[----:B0-----:R-:W-:Y:S05]  /*0580*/  CALL.ABS.NOINC R8 ;  /* 0x0000000008007343 */ /* 0x001fea0003c00000 */
.L_x_50:
[----:B------:R-:W0:Y:S01]  /*0590*/  LDC.64 R12, c[0x0][0x380] ;  /* 0x0000e000ff0c7b82 */ /* 0x000e220000000a00 */
[----:B------:R-:W1:Y:S01]  /*05a0*/  LDCU.64 UR4, c[0x4][0x10] ;  /* 0x01000200ff0477ac */ /* 0x000e620008000a00 */
[----:B0-----:R-:W2:Y:S02]  /*05b0*/  LDG.E.64 R12, desc[UR36][R12.64+0x8] ;  /* 0x000008240c0c7981 */ /* 0x001ea4000c1e1b00 */
[----:B--2---:R-:W-:-:S05]  /*05c0*/  IADD3 R10, P0, PT, R12, R26, RZ ;  /* 0x0000001a0c0a7210 */ /* 0x004fca0007f1e0ff */
[----:B------:R-:W-:-:S06]  /*05d0*/  IMAD.X R11, R13, 0x1, R25, P0 ;  /* 0x000000010d0b7824 */ /* 0x000fcc00000e0619 */
[----:B------:R-:W2:Y:S01]  /*05e0*/  LD.E.64 R10, desc[UR36][R10.64+0x18] ;  /* 0x000018240a0a7980 */ /* 0x000ea2000c101b00 */
[----:B------:R0:W3:Y:S01]  /*05f0*/  LDC.64 R8, c[0x4][R18] ;  /* 0x0100000012087b82 */ /* 0x0000e20000000a00 */
[----:B-1----:R-:W-:Y:S01]  /*0600*/  MOV R4, UR4 ;  /* 0x0000000400047c02 */ /* 0x002fe20008000f00 */
[----:B------:R-:W-:Y:S02]  /*0610*/  IMAD.U32 R5, RZ, RZ, UR5 ;  /* 0x00000005ff057e24 */ /* 0x000fe4000f8e00ff */
[----:B------:R-:W-:Y:S02]  /*0620*/  IMAD.MOV.U32 R6, RZ, RZ, R16 ;  /* 0x000000ffff067224 */ /* 0x000fe400078e0010 */
[----:B------:R-:W-:Y:S01]  /*0630*/  IMAD.MOV.U32 R7, RZ, RZ, R2 ;  /* 0x000000ffff077224 */ /* 0x000fe200078e0002 */
[----:B--23--:R0:W-:Y:S06]  /*0640*/  STL.64 [R17], R10 ;  /* 0x0000000a11007387 */ /* 0x00c1ec0000100a00 */
[----:B------:R-:W-:-:S07]  /*0650*/  LEPC R20, `(.L_x_51) ;  /* 0x000000001014794e */ /* 0x000fce0000000000 */
[----:B0-----:R-:W-:Y:S05]  /*0660*/  CALL.ABS.NOINC R8 ;  /* 0x0000000008007343 */ /* 0x001fea0003c00000 */
.L_x_51:
[----:B------:R-:W0:Y:S01]  /*0670*/  LDC.64 R12, c[0x0][0x380] ;  /* 0x0000e000ff0c7b82 */ /* 0x000e220000000a00 */
[----:B------:R-:W1:Y:S01]  /*0680*/  LDCU.64 UR4, c[0x4][0x10] ;  /* 0x01000200ff0477ac */ /* 0x000e620008000a00 */
[----:B0-----:R-:W2:Y:S02]  /*0690*/  LDG.E.64 R12, desc[UR36][R12.64+0x8] ;  /* 0x000008240c0c7981 */ /* 0x001ea4000c1e1b00 */
[----:B--2---:R-:W-:-:S05]  /*06a0*/  IADD3 R10, P0, PT, R12, R26, RZ ;  /* 0x0000001a0c0a7210 */ /* 0x004fca0007f1e0ff */
[----:B------:R-:W-:-:S06]  /*06b0*/  IMAD.X R11, R13, 0x1, R25, P0 ;  /* 0x000000010d0b7824 */ /* 0x000fcc00000e0619 */
[----:B------:R-:W2:Y:S01]  /*06c0*/  LD.E.64 R10, desc[UR36][R10.64+0x20] ;  /* 0x000020240a0a7980 */ /* 0x000ea2000c101b00 */
[----:B------:R0:W3:Y:S01]  /*06d0*/  LDC.64 R8, c[0x4][R18] ;  /* 0x0100000012087b82 */ /* 0x0000e20000000a00 */
[----:B-1----:R-:W-:Y:S01]  /*06e0*/  IMAD.U32 R4, RZ, RZ, UR4 ;  /* 0x00000004ff047e24 */ /* 0x002fe2000f8e00ff */
[----:B------:R-:W-:Y:S01]  /*06f0*/  MOV R5, UR5 ;  /* 0x0000000500057c02 */ /* 0x000fe20008000f00 */
[----:B------:R-:W-:Y:S02]  /*0700*/  IMAD.MOV.U32 R6, RZ, RZ, R16 ;  /* 0x000000ffff067224 */ /* 0x000fe400078e0010 */
[----:B------:R-:W-:Y:S01]  /*0710*/  IMAD.MOV.U32 R7, RZ, RZ, R2 ;  /* 0x000000ffff077224 */ /* 0x000fe200078e0002 */
[----:B--23--:R0:W-:Y:S06]  /*0720*/  STL.64 [R17], R10 ;  /* 0x0000000a11007387 */ /* 0x00c1ec0000100a00 */
[----:B------:R-:W-:-:S07]  /*0730*/  LEPC R20, `(.L_x_52) ;  /* 0x000000001014794e */ /* 0x000fce0000000000 */
[----:B0-----:R-:W-:Y:S05]  /*0740*/  CALL.ABS.NOINC R8 ;  /* 0x0000000008007343 */ /* 0x001fea0003c00000 */
.L_x_52:
        /* <DEDUP_REMOVED lines=8> */
[----:B------:R-:W-:Y:S01]  /*07d0*/  MOV R6, R16 ;  /* 0x0000001000067202 */ /* 0x000fe20000000f00 */
[----:B------:R-:W-:Y:S02]  /*07e0*/  IMAD.U32 R5, RZ, RZ, UR5 ;  /* 0x00000005ff057e24 */ /* 0x000fe4000f8e00ff */
[----:B------:R-:W-:Y:S01]  /*07f0*/  IMAD.MOV.U32 R7, RZ, RZ, R2 ;  /* 0x000000ffff077224 */ /* 0x000fe200078e0002 */
[----:B--23--:R0:W-:Y:S06]  /*0800*/  STL.64 [R17], R10 ;  /* 0x0000000a11007387 */ /* 0x00c1ec0000100a00 */
[----:B------:R-:W-:-:S07]  /*0810*/  LEPC R20, `(.L_x_53) ;  /* 0x000000001014794e */ /* 0x000fce0000000000 */
[----:B0-----:R-:W-:Y:S05]  /*0820*/  CALL.ABS.NOINC R8 ;  /* 0x0000000008007343 */ /* 0x001fea0003c00000 */
.L_x_53:
        /* <DEDUP_REMOVED lines=14> */
.L_x_54:
[----:B------:R-:W0:Y:S01]  /*0910*/  LDC.64 R12, c[0x0][0x380] ;  /* 0x0000e000ff0c7b82 */ /* 0x000e220000000a00 */
[----:B------:R-:W1:Y:S01]  /*0920*/  LDCU.64 UR4, c[0x4][0x10] ;  /* 0x01000200ff0477ac */ /* 0x000e620008000a00 */
[----:B0-----:R-:W2:Y:S02]  /*0930*/  LDG.E.64 R12, desc[UR36][R12.64+0x8] ;  /* 0x000008240c0c7981 */ /* 0x001ea4000c1e1b00 */
[----:B--2---:R-:W-:-:S05]  /*0940*/  IADD3 R10, P0, PT, R12, R26, RZ ;  /* 0x0000001a0c0a7210 */ /* 0x004fca0007f1e0ff */
[----:B------:R-:W-:-:S06]  /*0950*/  IMAD.X R11, R13, 0x1, R25, P0 ;  /* 0x000000010d0b7824 */ /* 0x000fcc00000e0619 */
        /* <DEDUP_REMOVED lines=9> */
.L_x_55:
        /* <DEDUP_REMOVED lines=14> */
.L_x_56:
        /* <DEDUP_REMOVED lines=14> */
.L_x_57:
        /* <DEDUP_REMOVED lines=14> */
.L_x_58:
        /* <DEDUP_REMOVED lines=14> */
.L_x_59:
        /* <DEDUP_REMOVED lines=14> */
.L_x_60:
        /* <DEDUP_REMOVED lines=14> */
.L_x_61:
        /* <DEDUP_REMOVED lines=14> */
.L_x_62:
        /* <DEDUP_REMOVED lines=14> */
.L_x_63:
[----:B------:R-:W-:Y:S02]  /*10f0*/  ISETP.NE.AND P6, PT, R28, RZ, PT ;  /* 0x000000ff1c00720c */ /* 0x000fe40003fc5270 */
[----:B------:R-:W-:-:S05]  /*1100*/  IADD3 R26, P0, PT, R26, 0x80, RZ ;  /* 0x000000801a1a7810 */ /* 0x000fca0007f1e0ff */
[----:B------:R-:W-:-:S06]  /*1110*/  IMAD.X R25, RZ, RZ, R25, P0 ;  /* 0x000000ffff197224 */ /* 0x000fcc00000e0619 */
[----:B------:R-:W-:Y:S05]  /*1120*/  @P6 BRA `(.L_x_64) ;  /* 0xfffffff000446947 */ /* 0x000fea000383ffff */
[----:B------:R-:W-:Y:S05]  /*1130*/  BSYNC.RECONVERGENT B6 ;  /* 0x0000000000067941 */ /* 0x000fea0003800200 */
.L_x_47:
[----:B------:R-:W-:Y:S01]  /*1140*/  LOP3.LUT R0, R22, 0xf, RZ, 0xc0, !PT ;  /* 0x0000000f16007812 */ /* 0x000fe200078ec0ff */
[----:B------:R-:W-:Y:S03]  /*1150*/  BSSY.RECONVERGENT B6, `(.L_x_46) ;  /* 0x00000df000067945 */ /* 0x000fe60003800200 */
[----:B------:R-:W-:-:S04]  /*1160*/  ISETP.NE.U32.AND P0, PT, R0, RZ, PT ;  /* 0x000000ff0000720c */ /* 0x000fc80003f05070 */
[----:B------:R-:W-:-:S13]  /*1170*/  ISETP.NE.AND.EX P0, PT, RZ, RZ, PT, P0 ;  /* 0x000000ffff00720c */ /* 0x000fda0003f05300 */
[----:B------:R-:W-:Y:S05]  /*1180*/  @!P0 BRA `(.L_x_65) ;  /* 0x0000000c006c8947 */ /* 0x000fea0003800000 */
[----:B------:R-:W-:Y:S02]  /*1190*/  ISETP.GE.U32.AND P0, PT, R0, 0x8, PT ;  /* 0x000000080000780c */ /* 0x000fe40003f06070 */
[----:B------:R-:W-:Y:S02]  /*11a0*/  LOP3.LUT R25, R22, 0x7, RZ, 0xc0, !PT ;  /* 0x0000000716197812 */ /* 0x000fe400078ec0ff */
[----:B------:R-:W-:-:S13]  /*11b0*/  ISETP.GE.U32.AND.EX P0, PT, RZ, RZ, PT, P0 ;  /* 0x000000ffff00720c */ /* 0x000fda0003f06100 */
[----:B------:R-:W-:Y:S05]  /*11c0*/  @!P0 BRA `(.L_x_66) ;  /* 0x0000000400d48947 */ /* 0x000fea0003800000 */
[----:B------:R-:W0:Y:S01]  /*11d0*/  LDC.64 R6, c[0x0][0x380] ;  /* 0x0000e000ff067b82 */ /* 0x000e220000000a00 */
[C---:B------:R-:W-:Y:S01]  /*11e0*/  SHF.L.U32 R23, R24.reuse, 0x3, RZ ;  /* 0x0000000318177819 */ /* 0x040fe200000006ff */
[----:B------:R-:W1:Y:S01]  /*11f0*/  LDCU.64 UR4, c[0x4][0x10] ;  /* 0x01000200ff0477ac */ /* 0x000e620008000a00 */
[----:B0-----:R-:W2:Y:S01]  /*1200*/  LDG.E.64 R6, desc[UR36][R6.64+0x8] ;  /* 0x0000082406067981 */ /* 0x001ea2000c1e1b00 */
[----:B------:R-:W-:Y:S02]  /*1210*/  SHF.L.U64.HI R18, R24, 0x3, R19 ;  /* 0x0000000318127819 */ /* 0x000fe40000010213 */
[----:B--2---:R-:W-:-:S05]  /*1220*/  IADD3 R10, P0, PT, R6, R23, RZ ;  /* 0x00000017060a7210 */ /* 0x004fca0007f1e0ff */
[----:B------:R-:W-:-:S06]  /*1230*/  IMAD.X R11, R7, 0x1, R18, P0 ;  /* 0x00000001070b7824 */ /* 0x000fcc00000e0612 */
[----:B------:R-:W2:Y:S01]  /*1240*/  LD.E.64 R10, desc[UR36][R10.64] ;  /* 0x000000240a0a7980 */ /* 0x000ea2000c101b00 */
[----:B------:R-:W-:Y:S01]  /*1250*/  MOV R17, 0x0 ;  /* 0x0000000000117802 */ /* 0x000fe20000000f00 */
[----:B-1----:R-:W-:Y:S01]  /*1260*/  IMAD.U32 R4, RZ, RZ, UR4 ;  /* 0x00000004ff047e24 */ /* 0x002fe2000f8e00ff */
[----:B------:R-:W-:Y:S01]  /*1270*/  MOV R7, R2 ;  /* 0x0000000200077202 */ /* 0x000fe20000000f00 */
[----:B------:R-:W-:Y:S01]  /*1280*/  IMAD.U32 R5, RZ, RZ, UR5 ;  /* 0x00000005ff057e24 */ /* 0x000fe2000f8e00ff */
[----:B------:R0:W1:Y:S01]  /*1290*/  LDC.64 R8, c[0x4][R17] ;  /* 0x0100000011087b82 */ /* 0x0000620000000a00 */
[----:B------:R-:W-:Y:S01]  /*12a0*/  IMAD.MOV.U32 R6, RZ, RZ, R16 ;  /* 0x000000ffff067224 */ /* 0x000fe200078e0010 */
[----:B-12---:R0:W-:Y:S06]  /*12b0*/  STL.64 [R1], R10 ;  /* 0x0000000a01007387 */ /* 0x0061ec0000100a00 */
[----:B------:R-:W-:-:S07]  /*12c0*/  LEPC R20, `(.L_x_67) ;  /* 0x000000001014794e */ /* 0x000fce0000000000 */
[----:B0-----:R-:W-:Y:S05]  /*12d0*/  CALL.ABS.NOINC R8 ;  /* 0x0000000008007343 */ /* 0x001fea0003c00000 */
.L_x_67:
        /* <DEDUP_REMOVED lines=14> */
.L_x_68:
        /* <DEDUP_REMOVED lines=14> */
.L_x_69:
        /* <DEDUP_REMOVED lines=14> */
.L_x_70:
        /* <DEDUP_REMOVED lines=14> */
.L_x_71:
        /* <DEDUP_REMOVED lines=14> */
.L_x_72:
        /* <DEDUP_REMOVED lines=14> */
.L_x_73:
        /* <DEDUP_REMOVED lines=14> */
.L_x_74:
[----:B------:R-:W-:-:S05]  /*1900*/  IADD3 R24, P0, PT, R24, 0x8, RZ ;  /* 0x0000000818187810 */ /* 0x000fca0007f1e0ff */
[----:B------:R-:W-:-:S08]  /*1910*/  IMAD.X R19, RZ, RZ, R19, P0 ;  /* 0x000000ffff137224 */ /* 0x000fd000000e0613 */
.L_x_66:
[----:B------:R-:W-:-:S04]  /*1920*/  ISETP.NE.U32.AND P0, PT, R25, RZ, PT ;  /* 0x000000ff1900720c */ /* 0x000fc80003f05070 */
[----:B------:R-:W-:-:S13]  /*1930*/  ISETP.NE.AND.EX P0, PT, RZ, RZ, PT, P0 ;  /* 0x000000ffff00720c */ /* 0x000fda0003f05300 */
[----:B------:R-:W-:Y:S05]  /*1940*/  @!P0 BRA `(.L_x_65) ;  /* 0x00000004007c8947 */ /* 0x000fea0003800000 */
[----:B------:R-:W-:Y:S01]  /*1950*/  ISETP.GE.U32.AND P0, PT, R25, 0x4, PT ;  /* 0x000000041900780c */ /* 0x000fe20003f06070 */
[----:B------:R-:W-:Y:S01]  /*1960*/  IMAD.MOV.U32 R18, RZ, RZ, RZ ;  /* 0x000000ffff127224 */ /* 0x000fe200078e00ff */
[----:B------:R-:W-:Y:S02]  /*1970*/  LOP3.LUT R22, R22, 0x3, RZ, 0xc0, !PT ;  /* 0x0000000316167812 */ /* 0x000fe400078ec0ff */
[----:B------:R-:W-:-:S13]  /*1980*/  ISETP.GE.U32.AND.EX P0, PT, RZ, RZ, PT, P0 ;  /* 0x000000ffff00720c */ /* 0x000fda0003f06100 */
[----:B------:R-:W-:Y:S05]  /*1990*/  @!P0 BRA `(.L_x_75) ;  /* 0x0000000000f48947 */ /* 0x000fea0003800000 */
[----:B------:R-:W0:Y:S01]  /*19a0*/  LDC.64 R6, c[0x0][0x380] ;  /* 0x0000e000ff067b82 */ /* 0x000e220000000a00 */
[C---:B------:R-:W-:Y:S01]  /*19b0*/  IMAD.SHL.U32 R25, R24.reuse, 0x8, RZ ;  /* 0x0000000818197824 */ /* 0x040fe200078e00ff */
[----:B------:R-:W-:Y:S01]  /*19c0*/  SHF.L.U64.HI R23, R24, 0x3, R19 ;  /* 0x0000000318177819 */ /* 0x000fe20000010213 */
[----:B------:R-:W1:Y:S01]  /*19d0*/  LDCU.64 UR4, c[0x4][0x10] ;  /* 0x01000200ff0477ac */ /* 0x000e620008000a00 */
[----:B0-----:R-:W2:Y:S02]  /*19e0*/  LDG.E.64 R6, desc[UR36][R6.64+0x8] ;  /* 0x0000082406067981 */ /* 0x001ea4000c1e1b00 */
[----:B--2---:R-:W-:-:S05]  /*19f0*/  IADD3 R10, P0, PT, R6, R25, RZ ;  /* 0x00000019060a7210 */ /* 0x004fca0007f1e0ff */
[----:B------:R-:W-:-:S06]  /*1a00*/  IMAD.X R11, R7, 0x1, R23, P0 ;  /* 0x00000001070b7824 */ /* 0x000fcc00000e0617 */
[----:B------:R-:W2:Y:S01]  /*1a10*/  LD.E.64 R10, desc[UR36][R10.64] ;  /* 0x000000240a0a7980 */ /* 0x000ea2000c101b00 */
[----:B------:R-:W-:Y:S01]  /*1a20*/  MOV R17, 0x0 ;  /* 0x0000000000117802 */ /* 0x000fe20000000f00 */
[----:B-1----:R-:W-:Y:S01]  /*1a30*/  IMAD.U32 R5, RZ, RZ, UR5 ;  /* 0x00000005ff057e24 */ /* 0x002fe2000f8e00ff */
[----:B------:R-:W-:Y:S01]  /*1a40*/  MOV R4, UR4 ;  /* 0x0000000400047c02 */ /* 0x000fe20008000f00 */
[----:B------:R-:W-:Y:S01]  /*1a50*/  IMAD.MOV.U32 R6, RZ, RZ, R16 ;  /* 0x000000ffff067224 */ /* 0x000fe200078e0010 */
[----:B------:R0:W1:Y:S01]  /*1a60*/  LDC.64 R8, c[0x4][R17] ;  /* 0x0100000011087b82 */ /* 0x0000620000000a00 */
[----:B------:R-:W-:Y:S01]  /*1a70*/  IMAD.MOV.U32 R7, RZ, RZ, R2 ;  /* 0x000000ffff077224 */ /* 0x000fe200078e0002 */
[----:B-12---:R0:W-:Y:S06]  /*1a80*/  STL.64 [R1], R10 ;  /* 0x0000000a01007387 */ /* 0x0061ec0000100a00 */
[----:B------:R-:W-:-:S07]  /*1a90*/  LEPC R20, `(.L_x_76) ;  /* 0x000000001014794e */ /* 0x000fce0000000000 */
[----:B0-----:R-:W-:Y:S05]  /*1aa0*/  CALL.ABS.NOINC R8 ;  /* 0x0000000008007343 */ /* 0x001fea0003c00000 */
.L_x_76:
        /* <DEDUP_REMOVED lines=14> */
.L_x_77:
        /* <DEDUP_REMOVED lines=14> */
.L_x_78:
        /* <DEDUP_REMOVED lines=14> */
.L_x_79:
[----:B------:R-:W-:-:S05]  /*1d50*/  IADD3 R24, P0, PT, R24, 0x4, RZ ;  /* 0x0000000418187810 */ /* 0x000fca0007f1e0ff */
[----:B------:R-:W-:-:S08]  /*1d60*/  IMAD.X R19, RZ, RZ, R19, P0 ;  /* 0x000000ffff137224 */ /* 0x000fd000000e0613 */
.L_x_75:
[----:B------:R-:W-:-:S04]  /*1d70*/  ISETP.NE.U32.AND P0, PT, R22, RZ, PT ;  /* 0x000000ff1600720c */ /* 0x000fc80003f05070 */
[----:B------:R-:W-:-:S13]  /*1d80*/  ISETP.NE.AND.EX P0, PT, R18, RZ, PT, P0 ;  /* 0x000000ff1200720c */ /* 0x000fda0003f05300 */
[----:B------:R-:W-:Y:S05]  /*1d90*/  @!P0 BRA `(.L_x_65) ;  /* 0x0000000000688947 */ /* 0x000fea0003800000 */
[C---:B------:R-:W-:Y:S02]  /*1da0*/  SHF.L.U64.HI R19, R24.reuse, 0x3, R19 ;  /* 0x0000000318137819 */ /* 0x040fe40000010213 */
[----:B------:R-:W-:-:S07]  /*1db0*/  SHF.L.U32 R24, R24, 0x3, RZ ;  /* 0x0000000318187819 */ /* 0x000fce00000006ff */
.L_x_81:
[----:B------:R-:W0:Y:S01]  /*1dc0*/  LDC.64 R4, c[0x0][0x380] ;  /* 0x0000e000ff047b82 */ /* 0x000e220000000a00 */
[----:B------:R-:W-:Y:S01]  /*1dd0*/  MOV R8, 0x0 ;  /* 0x0000000000087802 */ /* 0x000fe20000000f00 */
[----:B------:R-:W1:Y:S01]  /*1de0*/  LDCU.64 UR4, c[0x4][0x10] ;  /* 0x01000200ff0477ac */ /* 0x000e620008000a00 */
[----:B0-----:R-:W2:Y:S02]  /*1df0*/  LDG.E.64 R4, desc[UR36][R4.64+0x8] ;  /* 0x0000082404047981 */ /* 0x001ea4000c1e1b00 */
[----:B--2---:R-:W-:-:S05]  /*1e00*/  IADD3 R10, P0, PT, R4, R24, RZ ;  /* 0x00000018040a7210 */ /* 0x004fca0007f1e0ff */
[----:B------:R-:W-:-:S06]  /*1e10*/  IMAD.X R11, R5, 0x1, R19, P0 ;  /* 0x00000001050b7824 */ /* 0x000fcc00000e0613 */
[----:B------:R-:W2:Y:S01]  /*1e20*/  LD.E.64 R10, desc[UR36][R10.64] ;  /* 0x000000240a0a7980 */ /* 0x000ea2000c101b00 */
[----:B------:R-:W0:Y:S01]  /*1e30*/  LDC.64 R8, c[0x4][R8] ;  /* 0x0100000008087b82 */ /* 0x000e220000000a00 */
[----:B------:R-:W-:Y:S01]  /*1e40*/  IADD3 R22, P0, PT, R22, -0x1, RZ ;  /* 0xffffffff16167810 */ /* 0x000fe20007f1e0ff */
[----:B-1----:R-:W-:Y:S01]  /*1e50*/  IMAD.U32 R4, RZ, RZ, UR4 ;  /* 0x00000004ff047e24 */ /* 0x002fe2000f8e00ff */
[----:B------:R-:W-:Y:S01]  /*1e60*/  MOV R7, R2 ;  /* 0x0000000200077202 */ /* 0x000fe20000000f00 */
[----:B------:R-:W-:Y:S01]  /*1e70*/  IMAD.U32 R5, RZ, RZ, UR5 ;  /* 0x00000005ff057e24 */ /* 0x000fe2000f8e00ff */
[----:B------:R-:W-:Y:S01]  /*1e80*/  IADD3.X R18, PT, PT, R18, -0x1, RZ, P0, !PT ;  /* 0xffffffff12127810 */ /* 0x000fe200007fe4ff */
[----:B------:R-:W-:Y:S01]  /*1e90*/  IMAD.MOV.U32 R6, RZ, RZ, R16 ;  /* 0x000000ffff067224 */ /* 0x000fe200078e0010 */
[----:B------:R-:W-:-:S04]  /*1ea0*/  ISETP.NE.U32.AND P0, PT, R22, RZ, PT ;  /* 0x000000ff1600720c */ /* 0x000fc80003f05070 */
[----:B------:R-:W-:-:S04]  /*1eb0*/  ISETP.NE.AND.EX P0, PT, R18, RZ, PT, P0 ;  /* 0x000000ff1200720c */ /* 0x000fc80003f05300 */
[----:B------:R-:W-:Y:S01]  /*1ec0*/  P2R R17, PR, RZ, 0x1 ;  /* 0x00000001ff117803 */ /* 0x000fe20000000000 */
[----:B0-2---:R1:W-:Y:S08]  /*1ed0*/  STL.64 [R1], R10 ;  /* 0x0000000a01007387 */ /* 0x0053f00000100a00 */
[----:B------:R-:W-:-:S07]  /*1ee0*/  LEPC R20, `(.L_x_80) ;  /* 0x000000001014794e */ /* 0x000fce0000000000 */
[----:B-1----:R-:W-:Y:S05]  /*1ef0*/  CALL.ABS.NOINC R8 ;  /* 0x0000000008007343 */ /* 0x002fea0003c00000 */
.L_x_80:
[----:B------:R-:W-:Y:S02]  /*1f00*/  ISETP.NE.AND P6, PT, R17, RZ, PT ;  /* 0x000000ff1100720c */ /* 0x000fe40003fc5270 */
[----:B------:R-:W-:-:S05]  /*1f10*/  IADD3 R24, P0, PT, R24, 0x8, RZ ;  /* 0x0000000818187810 */ /* 0x000fca0007f1e0ff */
[----:B------:R-:W-:-:S06]  /*1f20*/  IMAD.X R19, RZ, RZ, R19, P0 ;  /* 0x000000ffff137224 */ /* 0x000fcc00000e0613 */
[----:B------:R-:W-:Y:S05]  /*1f30*/  @P6 BRA `(.L_x_81) ;  /* 0xfffffffc00a06947 */ /* 0x000fea000383ffff */
.L_x_65:
[----:B------:R-:W-:Y:S05]  /*1f40*/  BSYNC.RECONVERGENT B6 ;  /* 0x0000000000067941 */ /* 0x000fea0003800200 */
.L_x_46:
        /* <DEDUP_REMOVED lines=8> */
.L_x_82:
[----:B------:R-:W-:Y:S05]  /*1fd0*/  EXIT ;  /* 0x000000000000794d */ /* 0x000fea0003800000 */
.L_x_83:
        /* <DEDUP_REMOVED lines=10> */
.L_x_125:


//--------------------- .text._Z16call_printVectorPN4simt10containers6vectorIdNS_17managed_allocatorIdEEEE --------------------------
	.section	.text._Z16call_printVectorPN4simt10containers6vectorIdNS_17managed_allocatorIdEEEE,"ax",@progbits
	.align	128
        .global         _Z16call_printVectorPN4simt10containers6vectorIdNS_17managed_allocatorIdEEEE
        .type           _Z16call_printVectorPN4simt10containers6vectorIdNS_17managed_allocatorIdEEEE,@function
        .size           _Z16call_printVectorPN4simt10containers6vectorIdNS_17managed_allocatorIdEEEE,(.L_x_126 - _Z16call_printVectorPN4simt10containers6vectorIdNS_17managed_allocatorIdEEEE)
        .other          _Z16call_printVectorPN4simt10containers6vectorIdNS_17managed_allocatorIdEEEE,@"STO_CUDA_ENTRY STV_DEFAULT"
_Z16call_printVectorPN4simt10containers6vectorIdNS_17managed_allocatorIdEEEE:
.text._Z16call_printVectorPN4simt10containers6vectorIdNS_17managed_allocatorIdEEEE:
        /* <DEDUP_REMOVED lines=19> */
.L_x_84:
        /* <DEDUP_REMOVED lines=17> */
.L_x_103:
        /* <DEDUP_REMOVED lines=22> */
.L_x_87:
        /* <DEDUP_REMOVED lines=17> */
.L_x_88:
        /* <DEDUP_REMOVED lines=14> */
.L_x_89:
        /* <DEDUP_REMOVED lines=14> */
.L_x_90:
        /* <DEDUP_REMOVED lines=14> */
.L_x_91:
        /* <DEDUP_REMOVED lines=14> */
.L_x_92:
        /* <DEDUP_REMOVED lines=14> */
.L_x_93:
        /* <DEDUP_REMOVED lines=14> */
.L_x_94:
        /* <DEDUP_REMOVED lines=14> */
.L_x_95:
        /* <DEDUP_REMOVED lines=14> */
.L_x_96:
        /* <DEDUP_REMOVED lines=14> */
.L_x_97:
        /* <DEDUP_REMOVED lines=14> */
.L_x_98:
        /* <DEDUP_REMOVED lines=14> */
.L_x_99:
        /* <DEDUP_REMOVED lines=14> */
.L_x_100:
        /* <DEDUP_REMOVED lines=14> */
.L_x_101:
        /* <DEDUP_REMOVED lines=14> */
.L_x_102:
[----:B------:R-:W-:Y:S02]  /*10f0*/  ISETP.NE.AND P6, PT, R28, RZ, PT ;  /* 0x000000ff1c00720c */ /* 0x000fe40003fc5270 */
[----:B------:R-:W-:-:S05]  /*1100*/  IADD3 R26, P0, PT, R26, 0x80, RZ ;  /* 0x000000801a1a7810 */ /* 0x000fca0007f1e0ff */
[----:B------:R-:W-:-:S06]  /*1110*/  IMAD.X R25, RZ, RZ, R25, P0 ;  /* 0x000000ffff197224 */ /* 0x000fcc00000e0619 */
[----:B------:R-:W-:Y:S05]  /*1120*/  @P6 BRA `(.L_x_103) ;  /* 0xfffffff000446947 */ /* 0x000fea000383ffff */
[----:B------:R-:W-:Y:S05]  /*1130*/  BSYNC.RECONVERGENT B6 ;  /* 0x0000000000067941 */ /* 0x000fea0003800200 */
.L_x_86:
        /* <DEDUP_REMOVED lines=26> */
.L_x_106:
        /* <DEDUP_REMOVED lines=14> */
.L_x_107:
        /* <DEDUP_REMOVED lines=14> */
.L_x_108:
        /* <DEDUP_REMOVED lines=14> */
.L_x_109:
        /* <DEDUP_REMOVED lines=14> */
.L_x_110:
        /* <DEDUP_REMOVED lines=14> */
.L_x_111:
        /* <DEDUP_REMOVED lines=14> */
.L_x_112:
        /* <DEDUP_REMOVED lines=14> */
.L_x_113:
[----:B------:R-:W-:-:S05]  /*1900*/  IADD3 R24, P0, PT, R24, 0x8, RZ ;  /* 0x0000000818187810 */ /* 0x000fca0007f1e0ff */
[----:B------:R-:W-:-:S08]  /*1910*/  IMAD.X R19, RZ, RZ, R19, P0 ;  /* 0x000000ffff137224 */ /* 0x000fd000000e0613 */
.L_x_105:
        /* <DEDUP_REMOVED lines=25> */
.L_x_115:
        /* <DEDUP_REMOVED lines=14> */
.L_x_116:
        /* <DEDUP_REMOVED lines=14> */
.L_x_117:
        /* <DEDUP_REMOVED lines=14> */
.L_x_118:
[----:B------:R-:W-:-:S05]  /*1d50*/  IADD3 R24, P0, PT, R24, 0x4, RZ ;  /* 0x0000000418187810 */ /* 0x000fca0007f1e0ff */
[----:B------:R-:W-:-:S08]  /*1d60*/  IMAD.X R19, RZ, RZ, R19, P0 ;  /* 0x000000ffff137224 */ /* 0x000fd000000e0613 */
.L_x_114:
[----:B------:R-:W-:-:S04]  /*1d70*/  ISETP.NE.U32.AND P0, PT, R22, RZ, PT ;  /* 0x000000ff1600720c */ /* 0x000fc80003f05070 */
[----:B------:R-:W-:-:S13]  /*1d80*/  ISETP.NE.AND.EX P0, PT, R18, RZ, PT, P0 ;  /* 0x000000ff1200720c */ /* 0x000fda0003f05300 */
[----:B------:R-:W-:Y:S05]  /*1d90*/  @!P0 BRA `(.L_x_104) ;  /* 0x0000000000688947 */ /* 0x000fea0003800000 */
[C---:B------:R-:W-:Y:S02]  /*1da0*/  SHF.L.U64.HI R19, R24.reuse, 0x3, R19 ;  /* 0x0000000318137819 */ /* 0x040fe40000010213 */
[----:B------:R-:W-:-:S07]  /*1db0*/  SHF.L.U32 R24, R24, 0x3, RZ ;  /* 0x0000000318187819 */ /* 0x000fce00000006ff */
.L_x_120:
        /* <DEDUP_REMOVED lines=20> */
.L_x_119:
[----:B------:R-:W-:Y:S02]  /*1f00*/  ISETP.NE.AND P6, PT, R17, RZ, PT ;  /* 0x000000ff1100720c */ /* 0x000fe40003fc5270 */
[----:B------:R-:W-:-:S05]  /*1f10*/  IADD3 R24, P0, PT, R24, 0x8, RZ ;  /* 0x0000000818187810 */ /* 0x000fca0007f1e0ff */
[----:B------:R-:W-:-:S06]  /*1f20*/  IMAD.X R19, RZ, RZ, R19, P0 ;  /* 0x000000ffff137224 */ /* 0x000fcc00000e0613 */
[----:B------:R-:W-:Y:S05]  /*1f30*/  @P6 BRA `(.L_x_120) ;  /* 0xfffffffc00a06947 */ /* 0x000fea000383ffff */
.L_x_104:
[----:B------:R-:W-:Y:S05]  /*1f40*/  BSYNC.RECONVERGENT B6 ;  /* 0x0000000000067941 */ /* 0x000fea0003800200 */
.L_x_85:
        /* <DEDUP_REMOVED lines=8> */
.L_x_121:
[----:B------:R-:W-:Y:S05]  /*1fd0*/  EXIT ;  /* 0x000000000000794d */ /* 0x000fea0003800000 */
.L_x_122:
        /* <DEDUP_REMOVED lines=10> */
.L_x_126:


//--------------------- .nv.global.init           --------------------------
	.section	.nv.global.init,"aw",@progbits
.nv.global.init:
	.type		$str$2,@object
	.size		$str$2,($str$1 - $str$2)
$str$2:
        /*0000*/ 	.byte	0x0a, 0x00
	.type		$str$1,@object
	.size		$str$1,($str - $str$1)
$str$1:
        /*0002*/ 	.byte	0x25, 0x6c, 0x66, 0x20, 0x00
	.type		$str,@object
	.size		$str,(.L_0 - $str)
$str:
        /*0007*/ 	.byte	0x67, 0x70, 0x75, 0x20, 0x76, 0x20, 0x3d, 0x20, 0x00
.L_0:


//--------------------- .nv.shared.reserved.0     --------------------------
	.section	.nv.shared.reserved.0,"aw",@nobits
	.weak		__nv_reservedSMEM_offset_0_alias
	.size		__nv_reservedSMEM_offset_0_alias, 0, 64
	.other		__nv_reservedSMEM_offset_0_alias,@"STO_CUDA_RESERVED_SHARED STV_DEFAULT"
__nv_reservedSMEM_offset_0_alias:
	.zero		0
	.zero		64


//--------------------- .nv.constant0._Z10printArrayIdEvPT_m --------------------------
	.section	.nv.constant0._Z10printArrayIdEvPT_m,"a",@progbits
	.sectionflags	@""
	.align	4
.nv.constant0._Z10printArrayIdEvPT_m:
	.zero		912


//--------------------- .nv.constant0._Z10call_setToPN4simt10containers6vectorIdNS_17managed_allocatorIdEEEEd --------------------------
	.section	.nv.constant0._Z10call_setToPN4simt10containers6vectorIdNS_17managed_allocatorIdEEEEd,"a",@progbits
	.sectionflags	@""
	.align	4
.nv.constant0._Z10call_setToPN4simt10containers6vectorIdNS_17managed_allocatorIdEEEEd:
	.zero		912


//--------------------- .nv.constant0._Z20call_printVector_refRN4simt10containers6vectorIdNS_17managed_allocatorIdEEEE --------------------------
	.section	.nv.constant0._Z20call_printVector_refRN4simt10containers6vectorIdNS_17managed_allocatorIdEEEE,"a",@progbits
	.sectionflags	@""
	.align	4
.nv.constant0._Z20call_printVector_refRN4simt10containers6vectorIdNS_17managed_allocatorIdEEEE:
	.zero		904


//--------------------- .nv.constant0._Z16call_printVectorPN4simt10containers6vectorIdNS_17managed_allocatorIdEEEE --------------------------
	.section	.nv.constant0._Z16call_printVectorPN4simt10containers6vectorIdNS_17managed_allocatorIdEEEE,"a",@progbits
	.sectionflags	@""
	.align	4
.nv.constant0._Z16call_printVectorPN4simt10containers6vectorIdNS_17managed_allocatorIdEEEE:
	.zero		904


//--------------------- SYMBOLS --------------------------

	.type		.nv.reservedSmem.offset0,@object
	.size		.nv.reservedSmem.offset0,0x4
	.type		vprintf,@function
